	.headerflags	@"EF_CUDA_TEXMODE_UNIFIED EF_CUDA_64BIT_ADDRESS EF_CUDA_ACCELERATORS EF_CUDA_SM90 EF_CUDA_VIRTUAL_SM(EF_CUDA_SM90)"
	.elftype	@"ET_EXEC"


//--------------------- .nv.info                  --------------------------
	.section	.nv.info,"",@"SHT_CUDA_INFO"
	.align	4


	//----- nvinfo : EIATTR_REGCOUNT
	.align		4
        /*0000*/ 	.byte	0x04, 0x2f
        /*0002*/ 	.short	(.L_2 - .L_1)
	.align		4
.L_1:
        /*0004*/ 	.word	index@(triton_red_fused__native_batch_norm_legit_functional_add_clone_convolution_54)
        /*0008*/ 	.word	0x00000023


	//----- nvinfo : EIATTR_MIN_STACK_SIZE
	.align		4
.L_2:
        /*000c*/ 	.byte	0x04, 0x12
        /*000e*/ 	.short	(.L_4 - .L_3)
	.align		4
.L_3:
        /*0010*/ 	.word	index@(triton_red_fused__native_batch_norm_legit_functional_add_clone_convolution_54)
        /*0014*/ 	.word	0x00000000


	//----- nvinfo : EIATTR_FRAME_SIZE
	.align		4
.L_4:
        /*0018*/ 	.byte	0x04, 0x11
        /*001a*/ 	.short	(.L_6 - .L_5)
	.align		4
.L_5:
        /*001c*/ 	.word	index@(triton_red_fused__native_batch_norm_legit_functional_add_clone_convolution_54)
        /*0020*/ 	.word	0x00000000


	//----- nvinfo : EIATTR_MIN_STACK_SIZE
	.align		4
.L_6:
        /*0024*/ 	.byte	0x04, 0x12
        /*0026*/ 	.short	(.L_8 - .L_7)
	.align		4
.L_7:
        /*0028*/ 	.word	index@(triton_red_fused__native_batch_norm_legit_functional_add_clone_convolution_54)
        /*002c*/ 	.word	0x00000000
.L_8:


//--------------------- .nv.info.triton_red_fused__native_batch_norm_legit_functional_add_clone_convolution_54 --------------------------
	.section	.nv.info.triton_red_fused__native_batch_norm_legit_functional_add_clone_convolution_54,"",@"SHT_CUDA_INFO"
	.sectionflags	@""
	.align	4


	//----- nvinfo : EIATTR_CUDA_API_VERSION
	.align		4
        /*0000*/ 	.byte	0x04, 0x37
        /*0002*/ 	.short	(.L_10 - .L_9)
.L_9:
        /*0004*/ 	.word	0x0000007c


	//----- nvinfo : EIATTR_KPARAM_INFO
	.align		4
.L_10:
        /*0008*/ 	.byte	0x04, 0x17
        /*000a*/ 	.short	(.L_12 - .L_11)
.L_11:
        /*000c*/ 	.word	0x00000000
        /*0010*/ 	.short	0x000a
        /*0012*/ 	.short	0x004c
        /*0014*/ 	.byte	0x00, 0xf0, 0x11, 0x00


	//----- nvinfo : EIATTR_KPARAM_INFO
	.align		4
.L_12:
        /*0018*/ 	.byte	0x04, 0x17
        /*001a*/ 	.short	(.L_14 - .L_13)
.L_13:
        /*001c*/ 	.word	0x00000000
        /*0020*/ 	.short	0x0009
        /*0022*/ 	.short	0x0048
        /*0024*/ 	.byte	0x00, 0xf0, 0x11, 0x00


	//----- nvinfo : EIATTR_KPARAM_INFO
	.align		4
.L_14:
        /*0028*/ 	.byte	0x04, 0x17
        /*002a*/ 	.short	(.L_16 - .L_15)
.L_15:
        /*002c*/ 	.word	0x00000000
        /*0030*/ 	.short	0x0008
        /*0032*/ 	.short	0x0040
        /*0034*/ 	.byte	0x00, 0xf4, 0x21, 0x00


	//----- nvinfo : EIATTR_KPARAM_INFO
	.align		4
.L_16:
        /*0038*/ 	.byte	0x04, 0x17
        /*003a*/ 	.short	(.L_18 - .L_17)
.L_17:
        /*003c*/ 	.word	0x00000000
        /*0040*/ 	.short	0x0007
        /*0042*/ 	.short	0x0038
        /*0044*/ 	.byte	0x00, 0xf4, 0x21, 0x00


	//----- nvinfo : EIATTR_KPARAM_INFO
	.align		4
.L_18:
        /*0048*/ 	.byte	0x04, 0x17
        /*004a*/ 	.short	(.L_20 - .L_19)
.L_19:
        /*004c*/ 	.word	0x00000000
        /*0050*/ 	.short	0x0006
        /*0052*/ 	.short	0x0030
        /*0054*/ 	.byte	0x00, 0xf4, 0x21, 0x00


	//----- nvinfo : EIATTR_KPARAM_INFO
	.align		4
.L_20:
        /*0058*/ 	.byte	0x04, 0x17
        /*005a*/ 	.short	(.L_22 - .L_21)
.L_21:
        /*005c*/ 	.word	0x00000000
        /*0060*/ 	.short	0x0005
        /*0062*/ 	.short	0x0028
        /*0064*/ 	.byte	0x00, 0xf4, 0x21, 0x00


	//----- nvinfo : EIATTR_KPARAM_INFO
	.align		4
.L_22:
        /*0068*/ 	.byte	0x04, 0x17
        /*006a*/ 	.short	(.L_24 - .L_23)
.L_23:
        /*006c*/ 	.word	0x00000000
        /*0070*/ 	.short	0x0004
        /*0072*/ 	.short	0x0020
        /*0074*/ 	.byte	0x00, 0xf4, 0x21, 0x00


	//----- nvinfo : EIATTR_KPARAM_INFO
	.align		4
.L_24:
        /*0078*/ 	.byte	0x04, 0x17
        /*007a*/ 	.short	(.L_26 - .L_25)
.L_25:
        /*007c*/ 	.word	0x00000000
        /*0080*/ 	.short	0x0003
        /*0082*/ 	.short	0x0018
        /*0084*/ 	.byte	0x00, 0xf4, 0x21, 0x00


	//----- nvinfo : EIATTR_KPARAM_INFO
	.align		4
.L_26:
        /*0088*/ 	.byte	0x04, 0x17
        /*008a*/ 	.short	(.L_28 - .L_27)
.L_27:
        /*008c*/ 	.word	0x00000000
        /*0090*/ 	.short	0x0002
        /*0092*/ 	.short	0x0010
        /*0094*/ 	.byte	0x00, 0xf4, 0x21, 0x00


	//----- nvinfo : EIATTR_KPARAM_INFO
	.align		4
.L_28:
        /*0098*/ 	.byte	0x04, 0x17
        /*009a*/ 	.short	(.L_30 - .L_29)
.L_29:
        /*009c*/ 	.word	0x00000000
        /*00a0*/ 	.short	0x0001
        /*00a2*/ 	.short	0x0008
        /*00a4*/ 	.byte	0x00, 0xf4, 0x21, 0x00


	//----- nvinfo : EIATTR_KPARAM_INFO
	.align		4
.L_30:
        /*00a8*/ 	.byte	0x04, 0x17
        /*00aa*/ 	.short	(.L_32 - .L_31)
.L_31:
        /*00ac*/ 	.word	0x00000000
        /*00b0*/ 	.short	0x0000
        /*00b2*/ 	.short	0x0000
        /*00b4*/ 	.byte	0x00, 0xf4, 0x21, 0x00


	//----- nvinfo : EIATTR_SPARSE_MMA_MASK
	.align		4
.L_32:
        /*00b8*/ 	.byte	0x03, 0x50
        /*00ba*/ 	.short	0x0000


	//----- nvinfo : EIATTR_MAXREG_COUNT
	.align		4
        /*00bc*/ 	.byte	0x03, 0x1b
        /*00be*/ 	.short	0x00ff


	//----- nvinfo : EIATTR_COOP_GROUP_MASK_REGIDS
	.align		4
        /*00c0*/ 	.byte	0x04, 0x29
        /*00c2*/ 	.short	(.L_34 - .L_33)


	//   ....[0]....
.L_33:
        /*00c4*/ 	.word	0xffffffff


	//   ....[1]....
        /*00c8*/ 	.word	0xffffffff


	//   ....[2]....
        /*00cc*/ 	.word	0xffffffff


	//   ....[3]....
        /*00d0*/ 	.word	0xffffffff


	//   ....[4]....
        /*00d4*/ 	.word	0xffffffff


	//   ....[5]....
        /*00d8*/ 	.word	0xffffffff


	//   ....[6]....
        /*00dc*/ 	.word	0xffffffff


	//   ....[7]....
        /*00e0*/ 	.word	0xffffffff


	//   ....[8]....
        /*00e4*/ 	.word	0xffffffff


	//   ....[9]....
        /*00e8*/ 	.word	0xffffffff


	//   ....[10]....
        /*00ec*/ 	.word	0xffffffff


	//   ....[11]....
        /*00f0*/ 	.word	0xffffffff


	//   ....[12]....
        /*00f4*/ 	.word	0xffffffff


	//   ....[13]....
        /*00f8*/ 	.word	0xffffffff


	//   ....[14]....
        /*00fc*/ 	.word	0xffffffff


	//   ....[15]....
        /*0100*/ 	.word	0xffffffff


	//   ....[16]....
        /*0104*/ 	.word	0xffffffff


	//   ....[17]....
        /*0108*/ 	.word	0xffffffff


	//   ....[18]....
        /*010c*/ 	.word	0xffffffff


	//----- nvinfo : EIATTR_COOP_GROUP_INSTR_OFFSETS
	.align		4
.L_34:
        /*0110*/ 	.byte	0x04, 0x28
        /*0112*/ 	.short	(.L_36 - .L_35)


	//   ....[0]....
.L_35:
        /*0114*/ 	.word	0x00000e10


	//   ....[1]....
        /*0118*/ 	.word	0x00000ef0


	//   ....[2]....
        /*011c*/ 	.word	0x00000f90


	//   ....[3]....
        /*0120*/ 	.word	0x00001010


	//   ....[4]....
        /*0124*/ 	.word	0x000010d0


	//   ....[5]....
        /*0128*/ 	.word	0x00001130


	//   ....[6]....
        /*012c*/ 	.word	0x000011d0


	//   ....[7]....
        /*0130*/ 	.word	0x00001240


	//   ....[8]....
        /*0134*/ 	.word	0x00001370


	//   ....[9]....
        /*0138*/ 	.word	0x00001380


	//   ....[10]....
        /*013c*/ 	.word	0x00001570


	//   ....[11]....
        /*0140*/ 	.word	0x00001580


	//   ....[12]....
        /*0144*/ 	.word	0x000015d0


	//   ....[13]....
        /*0148*/ 	.word	0x000015f0


	//   ....[14]....
        /*014c*/ 	.word	0x00001720


	//   ....[15]....
        /*0150*/ 	.word	0x00001740


	//   ....[16]....
        /*0154*/ 	.word	0x00001760


	//   ....[17]....
        /*0158*/ 	.word	0x00001850


	//   ....[18]....
        /*015c*/ 	.word	0x000018a0


	//----- nvinfo : EIATTR_EXIT_INSTR_OFFSETS
	.align		4
.L_36:
        /*0160*/ 	.byte	0x04, 0x1c
        /*0162*/ 	.short	(.L_38 - .L_37)


	//   ....[0]....
.L_37:
        /*0164*/ 	.word	0x000022a0


	//   ....[1]....
        /*0168*/ 	.word	0x000022c0


	//----- nvinfo : EIATTR_REQNTID
	.align		4
.L_38:
        /*016c*/ 	.byte	0x04, 0x10
        /*016e*/ 	.short	(.L_40 - .L_39)
.L_39:
        /*0170*/ 	.word	0x00000100
        /*0174*/ 	.word	0x00000001
        /*0178*/ 	.word	0x00000001


	//----- nvinfo : EIATTR_CBANK_PARAM_SIZE
	.align		4
.L_40:
        /*017c*/ 	.byte	0x03, 0x19
        /*017e*/ 	.short	0x0050


	//----- nvinfo : EIATTR_PARAM_CBANK
	.align		4
        /*0180*/ 	.byte	0x04, 0x0a
        /*0182*/ 	.short	(.L_42 - .L_41)
	.align		4
.L_41:
        /*0184*/ 	.word	index@(.nv.constant0.triton_red_fused__native_batch_norm_legit_functional_add_clone_convolution_54)
        /*0188*/ 	.short	0x0210
        /*018a*/ 	.short	0x0050


	//----- nvinfo : EIATTR_SW_WAR
	.align		4
.L_42:
        /*018c*/ 	.byte	0x04, 0x36
        /*018e*/ 	.short	(.L_44 - .L_43)
.L_43:
        /*0190*/ 	.word	0x00000008
.L_44:


//--------------------- .nv.callgraph             --------------------------
	.section	.nv.callgraph,"",@"SHT_CUDA_CALLGRAPH"
	.align	4
	.sectionentsize	8
	.align		4
        /*0000*/ 	.word	0x00000000
	.align		4
        /*0004*/ 	.word	0xffffffff
	.align		4
        /*0008*/ 	.word	0x00000000
	.align		4
        /*000c*/ 	.word	0xfffffffe
	.align		4
        /*0010*/ 	.word	0x00000000
	.align		4
        /*0014*/ 	.word	0xfffffffd
	.align		4
        /*0018*/ 	.word	0x00000000
	.align		4
        /*001c*/ 	.word	0xfffffffc


//--------------------- .nv.constant4             --------------------------
	.section	.nv.constant4,"a",@progbits
	.align	8
	.align		8
.nv.constant4:
        /*0000*/ 	.dword	_$_str


//--------------------- .text.triton_red_fused__native_batch_norm_legit_functional_add_clone_convolution_54 --------------------------
	.section	.text.triton_red_fused__native_batch_norm_legit_functional_add_clone_convolution_54,"ax",@progbits
	.sectionflags	@"SHF_BARRIERS=1"
	.align	128
        .global         triton_red_fused__native_batch_norm_legit_functional_add_clone_convolution_54
        .type           triton_red_fused__native_batch_norm_legit_functional_add_clone_convolution_54,@function
        .size           triton_red_fused__native_batch_norm_legit_functional_add_clone_convolution_54,(.L_x_1 - triton_red_fused__native_batch_norm_legit_functional_add_clone_convolution_54)
        .other          triton_red_fused__native_batch_norm_legit_functional_add_clone_convolution_54,@"STO_CUDA_ENTRY STV_DEFAULT"
triton_red_fused__native_batch_norm_legit_functional_add_clone_convolution_54:
.text.triton_red_fused__native_batch_norm_legit_functional_add_clone_convolution_54:
[----:B------:R-:W0:Y:S01]  /*0000*/  LDC R1, c[0x0][0x28] ;  /* 0x00000a00ff017b82 */ /* 0x000e220000000800 */
[----:B------:R-:W1:Y:S07]  /*0010*/  S2R R4, SR_CTAID.X ;  /* 0x0000000000047919 */ /* 0x000e6e0000002500 */
[----:B------:R-:W2:Y:S01]  /*0020*/  LDC.64 R14, c[0x0][0x220] ;  /* 0x00008800ff0e7b82 */ /* 0x000ea20000000a00 */
[----:B------:R-:W-:Y:S01]  /*0030*/  HFMA2.MMA R10, -RZ, RZ, 0, 0 ;  /* 0x00000000ff0a7435 */ /* 0x000fe200000001ff */
[----:B------:R-:W-:-:S02]  /*0040*/  CS2R R28, SRZ ;  /* 0x00000000001c7805 */ /* 0x000fc4000001ff00 */
[----:B------:R-:W-:Y:S01]  /*0050*/  MOV R17, RZ ;  /* 0x000000ff00117202 */ /* 0x000fe20000000f00 */
[----:B------:R-:W-:-:S03]  /*0060*/  ULDC.64 UR6, c[0x0][0x208] ;  /* 0x0000820000067ab9 */ /* 0x000fc60000000a00 */
[----:B------:R-:W3:Y:S01]  /*0070*/  LDC.64 R26, c[0x0][0x228] ;  /* 0x00008a00ff1a7b82 */ /* 0x000ee20000000a00 */
[----:B------:R-:W4:Y:S01]  /*0080*/  S2R R7, SR_TID.X ;  /* 0x0000000000077919 */ /* 0x000f220000002100 */
[----:B------:R-:W-:-:S06]  /*0090*/  HFMA2.MMA R6, -RZ, RZ, 0, 0 ;  /* 0x00000000ff067435 */ /* 0x000fcc00000001ff */
[----:B------:R-:W5:Y:S08]  /*00a0*/  LDC.64 R20, c[0x0][0x210] ;  /* 0x00008400ff147b82 */ /* 0x000f700000000a00 */
[----:B------:R-:W4:Y:S01]  /*00b0*/  LDC.64 R18, c[0x0][0x238] ;  /* 0x00008e00ff127b82 */ /* 0x000f220000000a00 */
[----:B-1----:R-:W-:-:S07]  /*00c0*/  SHF.R.S32.HI R3, RZ, 0x1f, R4 ;  /* 0x0000001fff037819 */ /* 0x002fce0000011404 */
[----:B------:R-:W1:Y:S01]  /*00d0*/  LDC.64 R8, c[0x0][0x240] ;  /* 0x00009000ff087b82 */ /* 0x000e620000000a00 */
[----:B------:R-:W-:Y:S02]  /*00e0*/  ISETP.GE.AND P2, PT, R4, 0x800, PT ;  /* 0x000008000400780c */ /* 0x000fe40003f46270 */
[----:B------:R-:W-:-:S04]  /*00f0*/  LEA.HI R3, R3, R4, RZ, 0x9 ;  /* 0x0000000403037211 */ /* 0x000fc800078f48ff */
[----:B------:R-:W-:Y:S01]  /*0100*/  LOP3.LUT R11, R3, 0xfffffe00, RZ, 0xc0, !PT ;  /* 0xfffffe00030b7812 */ /* 0x000fe200078ec0ff */
[----:B------:R-:W1:Y:S01]  /*0110*/  LDC.64 R22, c[0x0][0x230] ;  /* 0x00008c00ff167b82 */ /* 0x000e620000000a00 */
[----:B------:R-:W-:Y:S02]  /*0120*/  SHF.R.U32.HI R3, RZ, 0x9, R3 ;  /* 0x00000009ff037819 */ /* 0x000fe40000011603 */
[----:B------:R-:W-:-:S04]  /*0130*/  IADD3 R11, -R11, R4, RZ ;  /* 0x000000040b0b7210 */ /* 0x000fc80007ffe1ff */
[----:B------:R-:W-:Y:S02]  /*0140*/  IADD3 R12, R11, 0x3400, RZ ;  /* 0x000034000b0c7810 */ /* 0x000fe40007ffe0ff */
[----:B------:R-:W-:-:S03]  /*0150*/  IADD3 R2, R11, 0x3600, RZ ;  /* 0x000036000b027810 */ /* 0x000fc60007ffe0ff */
[C---:B------:R-:W-:Y:S02]  /*0160*/  IMAD R25, R3.reuse, 0x4800, R12 ;  /* 0x0000480003197824 */ /* 0x040fe400078e020c */
[----:B------:R-:W-:Y:S02]  /*0170*/  IMAD R3, R3, 0x4800, R2 ;  /* 0x0000480003037824 */ /* 0x000fe400078e0202 */
[----:B--2---:R-:W-:-:S04]  /*0180*/  IMAD.WIDE R24, R25, 0x4, R14 ;  /* 0x0000000419187825 */ /* 0x004fc800078e020e */
[----:B---3--:R-:W-:Y:S01]  /*0190*/  IMAD.WIDE.U32 R12, R12, 0x4, R26 ;  /* 0x000000040c0c7825 */ /* 0x008fe200078e001a */
[----:B------:R-:W2:Y:S03]  /*01a0*/  @!P2 LDG.E.EL R29, desc[UR6][R24.64] ;  /* 0x00000006181da981 */ /* 0x000ea6000c2e1900 */
[----:B------:R-:W-:Y:S01]  /*01b0*/  IMAD.WIDE R14, R3, 0x4, R14 ;  /* 0x00000004030e7825 */ /* 0x000fe200078e020e */
[----:B------:R-:W2:Y:S03]  /*01c0*/  @!P2 LDG.E.EL R28, desc[UR6][R12.64] ;  /* 0x000000060c1ca981 */ /* 0x000ea6000c2e1900 */
[----:B------:R-:W-:Y:S01]  /*01d0*/  IMAD.WIDE.U32 R26, R2, 0x4, R26 ;  /* 0x00000004021a7825 */ /* 0x000fe200078e001a */
[----:B------:R-:W3:Y:S04]  /*01e0*/  @!P2 LDG.E.EL R17, desc[UR6][R14.64] ;  /* 0x000000060e11a981 */ /* 0x000ee8000c2e1900 */
[----:B------:R-:W3:Y:S01]  /*01f0*/  @!P2 LDG.E.EL R10, desc[UR6][R26.64] ;  /* 0x000000061a0aa981 */ /* 0x000ee2000c2e1900 */
[----:B----4-:R-:W-:-:S02]  /*0200*/  SHF.L.U32 R30, R7, 0x2, RZ ;  /* 0x00000002071e7819 */ /* 0x010fc400000006ff */
[----:B------:R-:W-:Y:S01]  /*0210*/  LOP3.LUT P0, RZ, R7, 0xff, RZ, 0xc0, !PT ;  /* 0x000000ff07ff7812 */ /* 0x000fe2000780c0ff */
[----:B------:R4:W3:Y:S01]  /*0220*/  @!P2 LDG.E.EL R6, desc[UR6][R24.64] ;  /* 0x000000061806a981 */ /* 0x0008e2000c2e1900 */
[----:B------:R-:W-:Y:S02]  /*0230*/  CS2R R2, SRZ ;  /* 0x0000000000027805 */ /* 0x000fe4000001ff00 */
[C---:B------:R-:W-:Y:S02]  /*0240*/  ISETP.LT.AND P0, PT, R4.reuse, 0x800, !P0 ;  /* 0x000008000400780c */ /* 0x040fe40004701270 */
[----:B------:R-:W-:Y:S01]  /*0250*/  MOV R7, RZ ;  /* 0x000000ff00077202 */ /* 0x000fe20000000f00 */
[----:B0-----:R-:W-:Y:S01]  /*0260*/  IMAD.WIDE R18, R4, 0x4, R18 ;  /* 0x0000000404127825 */ /* 0x001fe200078e0212 */
[----:B------:R0:W3:Y:S01]  /*0270*/  @!P2 LDG.E.EL R2, desc[UR6][R14.64] ;  /* 0x000000060e02a981 */ /* 0x0000e2000c2e1900 */
[----:B----4-:R-:W-:-:S03]  /*0280*/  LOP3.LUT R25, R30, 0x3fc, RZ, 0xc0, !PT ;  /* 0x000003fc1e197812 */ /* 0x010fc600078ec0ff */
[----:B------:R4:W3:Y:S01]  /*0290*/  @!P2 LDG.E.EL R3, desc[UR6][R12.64] ;  /* 0x000000060c03a981 */ /* 0x0008e2000c2e1900 */
[----:B------:R-:W-:-:S03]  /*02a0*/  LEA R25, R4, R25, 0xc ;  /* 0x0000001904197211 */ /* 0x000fc600078e60ff */
[----:B------:R2:W3:Y:S01]  /*02b0*/  @!P2 LDG.E.EL R7, desc[UR6][R26.64] ;  /* 0x000000061a07a981 */ /* 0x0004e2000c2e1900 */
[----:B0-----:R-:W-:Y:S01]  /*02c0*/  CS2R R14, SRZ ;  /* 0x00000000000e7805 */ /* 0x001fe2000001ff00 */
[----:B-----5:R-:W-:Y:S01]  /*02d0*/  IMAD.WIDE R20, R25, 0x4, R20 ;  /* 0x0000000419147825 */ /* 0x020fe200078e0214 */
[----:B----4-:R-:W-:-:S03]  /*02e0*/  CS2R R12, SRZ ;  /* 0x00000000000c7805 */ /* 0x010fc6000001ff00 */
[----:B-1----:R-:W-:Y:S01]  /*02f0*/  IMAD.WIDE R24, R4, 0x4, R8 ;  /* 0x0000000404187825 */ /* 0x002fe200078e0208 */
[----:B------:R-:W-:-:S03]  /*0300*/  CS2R R8, SRZ ;  /* 0x0000000000087805 */ /* 0x000fc6000001ff00 */
[----:B------:R-:W-:-:S04]  /*0310*/  IMAD.WIDE R22, R11, 0x4, R22 ;  /* 0x000000040b167825 */ /* 0x000fc800078e0216 */
[----:B--2---:R-:W-:Y:S01]  /*0320*/  FADD R29, R28, R29 ;  /* 0x0000001d1c1d7221 */ /* 0x004fe20000000000 */
[----:B---3--:R-:W-:Y:S01]  /*0330*/  FADD R31, R10, R17 ;  /* 0x000000110a1f7221 */ /* 0x008fe20000000000 */
[----:B------:R-:W-:-:S03]  /*0340*/  HFMA2.MMA R17, -RZ, RZ, 0, 0 ;  /* 0x00000000ff117435 */ /* 0x000fc600000001ff */
[----:B------:R0:W-:Y:S01]  /*0350*/  @P0 STG.E desc[UR6][R18.64], R29 ;  /* 0x0000001d12000986 */ /* 0x0001e2000c101906 */
[----:B------:R-:W-:-:S03]  /*0360*/  CS2R R10, SRZ ;  /* 0x00000000000a7805 */ /* 0x000fc6000001ff00 */
[----:B------:R1:W-:Y:S04]  /*0370*/  @P0 STG.E desc[UR6][R24.64], R31 ;  /* 0x0000001f18000986 */ /* 0x0003e8000c101906 */
[----:B------:R-:W2:Y:S04]  /*0380*/  @!P2 LDG.E.EF.128 R12, desc[UR6][R20.64] ;  /* 0x00000006140ca981 */ /* 0x000ea8000c0e1d00 */
[----:B------:R-:W3:Y:S04]  /*0390*/  @!P2 LDG.E.EL R17, desc[UR6][R22.64] ;  /* 0x000000061611a981 */ /* 0x000ee8000c2e1900 */
[----:B------:R-:W4:Y:S01]  /*03a0*/  @!P2 LDG.E.EF.128 R8, desc[UR6][R20.64+0x1000] ;  /* 0x001000061408a981 */ /* 0x000f22000c0e1d00 */
[----:B0-----:R-:W-:-:S04]  /*03b0*/  MOV R18, 0x40000000 ;  /* 0x4000000000127802 */ /* 0x001fc80000000f00 */
[----:B------:R-:W-:-:S04]  /*03c0*/  FSEL R18, R18, 1, !P2 ;  /* 0x3f80000012127808 */ /* 0x000fc80005000000 */
[----:B------:R-:W0:Y:S01]  /*03d0*/  MUFU.RCP R19, R18 ;  /* 0x0000001200137308 */ /* 0x000e220000001000 */
[----:B--2---:R-:W-:Y:S02]  /*03e0*/  SEL R26, R15, RZ, !P2 ;  /* 0x000000ff0f1a7207 */ /* 0x004fe40005000000 */
[----:B-1----:R-:W-:Y:S02]  /*03f0*/  SEL R24, R13, RZ, !P2 ;  /* 0x000000ff0d187207 */ /* 0x002fe40005000000 */
[----:B------:R-:W-:Y:S01]  /*0400*/  SEL R14, R14, RZ, !P2 ;  /* 0x000000ff0e0e7207 */ /* 0x000fe20005000000 */
[--C-:B---3--:R-:W-:Y:S02]  /*0410*/  FADD R15, R26, R17.reuse ;  /* 0x000000111a0f7221 */ /* 0x108fe40000000000 */
[--C-:B------:R-:W-:Y:S01]  /*0420*/  FADD R13, R24, R17.reuse ;  /* 0x00000011180d7221 */ /* 0x100fe20000000000 */
[----:B----4-:R-:W-:Y:S01]  /*0430*/  SEL R24, R11, RZ, !P2 ;  /* 0x000000ff0b187207 */ /* 0x010fe20005000000 */
[----:B------:R-:W-:Y:S01]  /*0440*/  FADD R14, R14, R17 ;  /* 0x000000110e0e7221 */ /* 0x000fe20000000000 */
[----:B------:R-:W-:-:S02]  /*0450*/  SEL R10, R10, RZ, !P2 ;  /* 0x000000ff0a0a7207 */ /* 0x000fc40005000000 */
[----:B------:R-:W-:Y:S01]  /*0460*/  FSEL R23, R15, RZ, !P2 ;  /* 0x000000ff0f177208 */ /* 0x000fe20005000000 */
[--C-:B------:R-:W-:Y:S01]  /*0470*/  FADD R11, R24, R17.reuse ;  /* 0x00000011180b7221 */ /* 0x100fe20000000000 */
[----:B------:R-:W-:Y:S01]  /*0480*/  FSEL R27, R14, RZ, !P2 ;  /* 0x000000ff0e1b7208 */ /* 0x000fe20005000000 */
[----:B------:R-:W-:Y:S01]  /*0490*/  FADD R10, R10, R17 ;  /* 0x000000110a0a7221 */ /* 0x000fe20000000000 */
[----:B------:R-:W-:Y:S01]  /*04a0*/  SEL R12, R12, RZ, !P2 ;  /* 0x000000ff0c0c7207 */ /* 0x000fe20005000000 */
[----:B------:R-:W-:Y:S02]  /*04b0*/  FADD R32, -R23, R11 ;  /* 0x0000000b17207221 */ /* 0x000fe40000000100 */
[----:B------:R-:W-:Y:S02]  /*04c0*/  FADD R26, -R27, R10 ;  /* 0x0000000a1b1a7221 */ /* 0x000fe40000000100 */
[----:B------:R-:W-:Y:S01]  /*04d0*/  FADD R12, R12, R17 ;  /* 0x000000110c0c7221 */ /* 0x000fe20000000000 */
[-C--:B0-----:R-:W-:Y:S01]  /*04e0*/  FFMA R24, R32, R19.reuse, R23 ;  /* 0x0000001320187223 */ /* 0x081fe20000000017 */
[----:B------:R-:W-:Y:S01]  /*04f0*/  FFMA R23, R26, R19, R27 ;  /* 0x000000131a177223 */ /* 0x000fe2000000001b */
[----:B------:R-:W-:-:S02]  /*0500*/  FSEL R29, R13, RZ, !P2 ;  /* 0x000000ff0d1d7208 */ /* 0x000fc40005000000 */
[----:B------:R0:W-:Y:S01]  /*0510*/  @!P2 STG.E.128 desc[UR6][R20.64], R12 ;  /* 0x0000000c1400a986 */ /* 0x0001e2000c101d06 */
[----:B------:R-:W-:Y:S01]  /*0520*/  FSEL R25, R12, RZ, !P2 ;  /* 0x000000ff0c197208 */ /* 0x000fe20005000000 */
[----:B0-----:R-:W-:Y:S01]  /*0530*/  FADD R13, R10, -R23 ;  /* 0x800000170a0d7221 */ /* 0x001fe20000000000 */
[----:B------:R-:W-:-:S03]  /*0540*/  CS2R R14, SRZ ;  /* 0x00000000000e7805 */ /* 0x000fc6000001ff00 */
[----:B------:R-:W-:Y:S01]  /*0550*/  FFMA R26, R26, R13, RZ ;  /* 0x0000000d1a1a7223 */ /* 0x000fe200000000ff */
[----:B------:R-:W-:-:S06]  /*0560*/  CS2R R12, SRZ ;  /* 0x00000000000c7805 */ /* 0x000fcc000001ff00 */
[----:B------:R-:W2:Y:S01]  /*0570*/  @!P2 LDG.E.EF.128 R12, desc[UR6][R20.64+0x2000] ;  /* 0x00200006140ca981 */ /* 0x000ea2000c0e1d00 */
[----:B------:R-:W-:Y:S02]  /*0580*/  SEL R8, R8, RZ, !P2 ;  /* 0x000000ff08087207 */ /* 0x000fe40005000000 */
[----:B------:R-:W-:-:S03]  /*0590*/  SEL R22, R9, RZ, !P2 ;  /* 0x000000ff09167207 */ /* 0x000fc60005000000 */
[--C-:B------:R-:W-:Y:S02]  /*05a0*/  FADD R8, R8, R17.reuse ;  /* 0x0000001108087221 */ /* 0x100fe40000000000 */
[----:B------:R-:W-:Y:S02]  /*05b0*/  FADD R9, R22, R17 ;  /* 0x0000001116097221 */ /* 0x000fe40000000000 */
[----:B------:R-:W-:Y:S02]  /*05c0*/  FADD R28, -R25, R8 ;  /* 0x00000008191c7221 */ /* 0x000fe40000000100 */
[----:B------:R-:W-:Y:S02]  /*05d0*/  FADD R30, -R29, R9 ;  /* 0x000000091d1e7221 */ /* 0x000fe40000000100 */
[-C--:B------:R-:W-:Y:S01]  /*05e0*/  FFMA R25, R28, R19.reuse, R25 ;  /* 0x000000131c197223 */ /* 0x080fe20000000019 */
[----:B------:R-:W-:Y:S01]  /*05f0*/  FADD R18, R18, 1 ;  /* 0x3f80000012127421 */ /* 0x000fe20000000000 */
[----:B------:R-:W-:-:S02]  /*0600*/  FFMA R22, R30, R19, R29 ;  /* 0x000000131e167223 */ /* 0x000fc4000000001d */
[----:B------:R-:W-:-:S04]  /*0610*/  FADD R29, R8, -R25 ;  /* 0x80000019081d7221 */ /* 0x000fc80000000000 */
[----:B------:R-:W-:Y:S01]  /*0620*/  FFMA R28, R28, R29, RZ ;  /* 0x0000001d1c1c7223 */ /* 0x000fe200000000ff */
[----:B------:R-:W-:Y:S01]  /*0630*/  FSEL R29, R18, 1, !P2 ;  /* 0x3f800000121d7808 */ /* 0x000fe20005000000 */
[----:B------:R-:W-:Y:S01]  /*0640*/  FADD R27, R9, -R22 ;  /* 0x80000016091b7221 */ /* 0x000fe20000000000 */
[----:B------:R0:W-:Y:S03]  /*0650*/  @!P2 STG.E.128 desc[UR6][R20.64+0x1000], R8 ;  /* 0x001000081400a986 */ /* 0x0001e6000c101d06 */
[----:B------:R-:W-:Y:S01]  /*0660*/  FFMA R27, R30, R27, RZ ;  /* 0x0000001b1e1b7223 */ /* 0x000fe200000000ff */
[----:B------:R-:W1:Y:S01]  /*0670*/  MUFU.RCP R29, R29 ;  /* 0x0000001d001d7308 */ /* 0x000e620000001000 */
[----:B------:R-:W-:-:S04]  /*0680*/  FADD R19, R11, -R24 ;  /* 0x800000180b137221 */ /* 0x000fc80000000000 */
[----:B------:R-:W-:Y:S01]  /*0690*/  FFMA R19, R32, R19, RZ ;  /* 0x0000001320137223 */ /* 0x000fe200000000ff */
[----:B------:R-:W-:Y:S02]  /*06a0*/  FSEL R32, R25, RZ, !P2 ;  /* 0x000000ff19207208 */ /* 0x000fe40005000000 */
[----:B--2---:R-:W-:Y:S02]  /*06b0*/  SEL R30, R15, RZ, !P2 ;  /* 0x000000ff0f1e7207 */ /* 0x004fe40005000000 */
[----:B0-----:R-:W-:Y:S02]  /*06c0*/  SEL R10, R13, RZ, !P2 ;  /* 0x000000ff0d0a7207 */ /* 0x001fe40005000000 */
[----:B------:R-:W-:Y:S01]  /*06d0*/  SEL R14, R14, RZ, !P2 ;  /* 0x000000ff0e0e7207 */ /* 0x000fe20005000000 */
[--C-:B------:R-:W-:Y:S01]  /*06e0*/  FADD R11, R30, R17.reuse ;  /* 0x000000111e0b7221 */ /* 0x100fe20000000000 */
[----:B------:R-:W-:Y:S01]  /*06f0*/  FSEL R13, R24, RZ, !P2 ;  /* 0x000000ff180d7208 */ /* 0x000fe20005000000 */
[--C-:B------:R-:W-:Y:S01]  /*0700*/  FADD R9, R10, R17.reuse ;  /* 0x000000110a097221 */ /* 0x100fe20000000000 */
[----:B------:R-:W-:Y:S01]  /*0710*/  FSEL R15, R22, RZ, !P2 ;  /* 0x000000ff160f7208 */ /* 0x000fe20005000000 */
[----:B------:R-:W-:Y:S01]  /*0720*/  FADD R10, R14, R17 ;  /* 0x000000110e0a7221 */ /* 0x000fe20000000000 */
[----:B------:R-:W-:Y:S01]  /*0730*/  SEL R8, R12, RZ, !P2 ;  /* 0x000000ff0c087207 */ /* 0x000fe20005000000 */
[----:B------:R-:W-:Y:S01]  /*0740*/  FADD R30, -R13, R11 ;  /* 0x0000000b0d1e7221 */ /* 0x000fe20000000100 */
[----:B------:R-:W-:Y:S01]  /*0750*/  FSEL R14, R23, RZ, !P2 ;  /* 0x000000ff170e7208 */ /* 0x000fe20005000000 */
[----:B------:R-:W-:-:S02]  /*0760*/  FADD R12, -R15, R9 ;  /* 0x000000090f0c7221 */ /* 0x000fc40000000100 */
[----:B------:R-:W-:Y:S01]  /*0770*/  FADD R8, R8, R17 ;  /* 0x0000001108087221 */ /* 0x000fe20000000000 */
[-C--:B-1----:R-:W-:Y:S01]  /*0780*/  FFMA R22, R30, R29.reuse, R13 ;  /* 0x0000001d1e167223 */ /* 0x082fe2000000000d */
[----:B------:R-:W-:Y:S01]  /*0790*/  FADD R13, -R14, R10 ;  /* 0x0000000a0e0d7221 */ /* 0x000fe20000000100 */
[-C--:B------:R-:W-:Y:S01]  /*07a0*/  FFMA R24, R12, R29.reuse, R15 ;  /* 0x0000001d0c187223 */ /* 0x080fe2000000000f */
[----:B------:R-:W-:Y:S02]  /*07b0*/  FADD R25, -R32, R8 ;  /* 0x0000000820197221 */ /* 0x000fe40000000100 */
[-C--:B------:R-:W-:Y:S01]  /*07c0*/  FFMA R23, R13, R29.reuse, R14 ;  /* 0x0000001d0d177223 */ /* 0x080fe2000000000e */
[----:B------:R-:W-:Y:S01]  /*07d0*/  FADD R14, R9, -R24 ;  /* 0x80000018090e7221 */ /* 0x000fe20000000000 */
[----:B------:R-:W-:-:S03]  /*07e0*/  FFMA R29, R25, R29, R32 ;  /* 0x0000001d191d7223 */ /* 0x000fc60000000020 */
[----:B------:R-:W-:Y:S01]  /*07f0*/  FFMA R27, R12, R14, R27 ;  /* 0x0000000e0c1b7223 */ /* 0x000fe2000000001b */
[----:B------:R-:W-:Y:S01]  /*0800*/  FADD R15, R8, -R29 ;  /* 0x8000001d080f7221 */ /* 0x000fe20000000000 */
[----:B------:R-:W-:-:S03]  /*0810*/  FADD R12, R10, -R23 ;  /* 0x800000170a0c7221 */ /* 0x000fc60000000000 */
[----:B------:R-:W-:Y:S01]  /*0820*/  FFMA R25, R25, R15, R28 ;  /* 0x0000000f19197223 */ /* 0x000fe2000000001c */
[----:B------:R-:W-:Y:S01]  /*0830*/  FFMA R26, R13, R12, R26 ;  /* 0x0000000c0d1a7223 */ /* 0x000fe2000000001a */
[----:B------:R-:W-:Y:S02]  /*0840*/  CS2R R12, SRZ ;  /* 0x00000000000c7805 */ /* 0x000fe4000001ff00 */
[----:B------:R-:W-:-:S06]  /*0850*/  CS2R R14, SRZ ;  /* 0x00000000000e7805 */ /* 0x000fcc000001ff00 */
[----:B------:R-:W2:Y:S01]  /*0860*/  @!P2 LDG.E.EF.128 R12, desc[UR6][R20.64+0x3000] ;  /* 0x00300006140ca981 */ /* 0x000ea2000c0e1d00 */
[----:B------:R-:W-:Y:S01]  /*0870*/  FADD R28, R11, -R22 ;  /* 0x800000160b1c7221 */ /* 0x000fe20000000000 */
[----:B------:R-:W-:-:S03]  /*0880*/  FADD R18, R18, 1 ;  /* 0x3f80000012127421 */ /* 0x000fc60000000000 */
[----:B------:R-:W-:Y:S02]  /*0890*/  FFMA R19, R30, R28, R19 ;  /* 0x0000001c1e137223 */ /* 0x000fe40000000013 */
[----:B------:R-:W-:Y:S01]  /*08a0*/  FSEL R28, R18, 1, !P2 ;  /* 0x3f800000121c7808 */ /* 0x000fe20005000000 */
[----:B------:R2:W-:Y:S05]  /*08b0*/  @!P2 STG.E.128 desc[UR6][R20.64+0x2000], R8 ;  /* 0x002000081400a986 */ /* 0x0005ea000c101d06 */
[----:B------:R-:W0:Y:S01]  /*08c0*/  MUFU.RCP R28, R28 ;  /* 0x0000001c001c7308 */ /* 0x000e220000001000 */
[----:B------:R-:W-:Y:S02]  /*08d0*/  FSEL R24, R24, RZ, !P2 ;  /* 0x000000ff18187208 */ /* 0x000fe40005000000 */
[----:B------:R-:W-:-:S02]  /*08e0*/  FSEL R23, R23, RZ, !P2 ;  /* 0x000000ff17177208 */ /* 0x000fc40005000000 */
[----:B------:R-:W-:Y:S02]  /*08f0*/  FSEL R18, R18, RZ, !P2 ;  /* 0x000000ff12127208 */ /* 0x000fe40005000000 */
[----:B--2---:R-:W-:Y:S02]  /*0900*/  SEL R10, R13, RZ, !P2 ;  /* 0x000000ff0d0a7207 */ /* 0x004fe40005000000 */
[----:B------:R-:W-:Y:S02]  /*0910*/  SEL R8, R12, RZ, !P2 ;  /* 0x000000ff0c087207 */ /* 0x000fe40005000000 */
[----:B------:R-:W-:Y:S02]  /*0920*/  SEL R14, R14, RZ, !P2 ;  /* 0x000000ff0e0e7207 */ /* 0x000fe40005000000 */
[----:B------:R-:W-:Y:S01]  /*0930*/  SEL R12, R15, RZ, !P2 ;  /* 0x000000ff0f0c7207 */ /* 0x000fe20005000000 */
[--C-:B------:R-:W-:Y:S01]  /*0940*/  FADD R9, R10, R17.reuse ;  /* 0x000000110a097221 */ /* 0x100fe20000000000 */
[----:B------:R-:W-:Y:S01]  /*0950*/  FSEL R13, R29, RZ, !P2 ;  /* 0x000000ff1d0d7208 */ /* 0x000fe20005000000 */
[--C-:B------:R-:W-:Y:S01]  /*0960*/  FADD R8, R8, R17.reuse ;  /* 0x0000001108087221 */ /* 0x100fe20000000000 */
[--C-:B------:R-:W-:Y:S01]  /*0970*/  FADD R10, R14, R17.reuse ;  /* 0x000000110e0a7221 */ /* 0x100fe20000000000 */
[----:B------:R-:W-:Y:S01]  /*0980*/  FSEL R29, R22, RZ, !P2 ;  /* 0x000000ff161d7208 */ /* 0x000fe20005000000 */
[----:B------:R-:W-:Y:S01]  /*0990*/  FADD R11, R12, R17 ;  /* 0x000000110c0b7221 */ /* 0x000fe20000000000 */
[----:B------:R-:W-:Y:S01]  /*09a0*/  FADD R12, -R13, R8 ;  /* 0x000000080d0c7221 */ /* 0x000fe20000000100 */
[----:B------:R-:W-:Y:S01]  /*09b0*/  FADD R15, -R24, R9 ;  /* 0x00000009180f7221 */ /* 0x000fe20000000100 */
[----:B------:R-:W-:Y:S01]  /*09c0*/  FADD R17, -R23, R10 ;  /* 0x0000000a17117221 */ /* 0x000fe20000000100 */
[----:B------:R-:W-:Y:S01]  /*09d0*/  FADD R14, -R29, R11 ;  /* 0x0000000b1d0e7221 */ /* 0x000fe20000000100 */
[-C--:B0-----:R-:W-:Y:S01]  /*09e0*/  FFMA R13, R12, R28.reuse, R13 ;  /* 0x0000001c0c0d7223 */ /* 0x081fe2000000000d */
[-C--:B------:R-:W-:Y:S01]  /*09f0*/  FFMA R24, R15, R28.reuse, R24 ;  /* 0x0000001c0f187223 */ /* 0x080fe20000000018 */
[-C--:B------:R-:W-:Y:S01]  /*0a00*/  FFMA R23, R17, R28.reuse, R23 ;  /* 0x0000001c11177223 */ /* 0x080fe20000000017 */
[----:B------:R-:W-:-:S04]  /*0a10*/  FFMA R28, R14, R28, R29 ;  /* 0x0000001c0e1c7223 */ /* 0x000fc8000000001d */
[----:B------:R-:W-:-:S04]  /*0a20*/  FADD R22, R11, -R28 ;  /* 0x8000001c0b167221 */ /* 0x000fc80000000000 */
[----:B------:R-:W-:Y:S01]  /*0a30*/  FFMA R19, R14, R22, R19 ;  /* 0x000000160e137223 */ /* 0x000fe20000000013 */
[----:B------:R-:W-:-:S04]  /*0a40*/  FADD R14, R10, -R23 ;  /* 0x800000170a0e7221 */ /* 0x000fc80000000000 */
[----:B------:R-:W-:Y:S01]  /*0a50*/  FFMA R26, R17, R14, R26 ;  /* 0x0000000e111a7223 */ /* 0x000fe2000000001a */
[----:B------:R-:W-:-:S04]  /*0a60*/  FADD R14, R9, -R24 ;  /* 0x80000018090e7221 */ /* 0x000fc80000000000 */
[----:B------:R-:W-:Y:S01]  /*0a70*/  FFMA R27, R15, R14, R27 ;  /* 0x0000000e0f1b7223 */ /* 0x000fe2000000001b */
[----:B------:R-:W-:Y:S01]  /*0a80*/  FADD R14, R8, -R13 ;  /* 0x8000000d080e7221 */ /* 0x000fe20000000000 */
[----:B------:R-:W-:-:S03]  /*0a90*/  FADD R15, R18, R18 ;  /* 0x00000012120f7221 */ /* 0x000fc60000000000 */
[----:B------:R-:W-:Y:S01]  /*0aa0*/  FFMA R14, R12, R14, R25 ;  /* 0x0000000e0c0e7223 */ /* 0x000fe20000000019 */
[C---:B------:R-:W-:Y:S01]  /*0ab0*/  FMUL R12, R15.reuse, 16777216 ;  /* 0x4b8000000f0c7820 */ /* 0x040fe20000400000 */
[----:B------:R-:W-:-:S04]  /*0ac0*/  FSETP.GEU.AND P1, PT, R15, 1.175494350822287508e-38, PT ;  /* 0x008000000f00780b */ /* 0x000fc80003f2e000 */
[----:B------:R-:W-:Y:S02]  /*0ad0*/  FSEL R22, R12, R15, !P1 ;  /* 0x0000000f0c167208 */ /* 0x000fe40004800000 */
[----:B------:R-:W-:Y:S02]  /*0ae0*/  FSEL R12, R27, RZ, !P2 ;  /* 0x000000ff1b0c7208 */ /* 0x000fe40005000000 */
[----:B------:R-:W-:Y:S02]  /*0af0*/  FSEL R17, R14, RZ, !P2 ;  /* 0x000000ff0e117208 */ /* 0x000fe40005000000 */
[----:B------:R-:W0:Y:S03]  /*0b00*/  MUFU.RCP R14, R22 ;  /* 0x00000016000e7308 */ /* 0x000e260000001000 */
[----:B------:R-:W-:Y:S01]  /*0b10*/  FADD R12, R12, R17 ;  /* 0x000000110c0c7221 */ /* 0x000fe20000000000 */
[----:B------:R-:W-:-:S05]  /*0b20*/  FMUL R17, R18, 16777216 ;  /* 0x4b80000012117820 */ /* 0x000fca0000400000 */
[----:B------:R-:W-:Y:S02]  /*0b30*/  FSEL R25, R17, R18, !P1 ;  /* 0x0000001211197208 */ /* 0x000fe40004800000 */
[----:B------:R-:W-:Y:S02]  /*0b40*/  FSEL R24, R24, RZ, !P2 ;  /* 0x000000ff18187208 */ /* 0x000fe40005000000 */
[----:B------:R-:W-:Y:S01]  /*0b50*/  FSEL R13, R13, RZ, !P2 ;  /* 0x000000ff0d0d7208 */ /* 0x000fe20005000000 */
[----:B0-----:R-:W-:Y:S01]  /*0b60*/  FMUL R25, R14, R25 ;  /* 0x000000190e197220 */ /* 0x001fe20000400000 */
[----:B------:R-:W-:-:S03]  /*0b70*/  FSETP.NEU.AND P1, PT, R15, RZ, PT ;  /* 0x000000ff0f00720b */ /* 0x000fc60003f2d000 */
[----:B------:R-:W-:Y:S01]  /*0b80*/  FADD R14, -R13, R24 ;  /* 0x000000180d0e7221 */ /* 0x000fe20000000100 */
[----:B------:R-:W-:-:S03]  /*0b90*/  FSEL R25, R25, RZ, P1 ;  /* 0x000000ff19197208 */ /* 0x000fc60000800000 */
[C---:B------:R-:W-:Y:S02]  /*0ba0*/  FMUL R27, R14.reuse, R14 ;  /* 0x0000000e0e1b7220 */ /* 0x040fe40000400000 */
[----:B------:R-:W-:Y:S01]  /*0bb0*/  FFMA R14, R14, R25, R13 ;  /* 0x000000190e0e7223 */ /* 0x000fe2000000000d */
[C---:B------:R-:W-:Y:S01]  /*0bc0*/  FADD R13, R18.reuse, R15 ;  /* 0x0000000f120d7221 */ /* 0x040fe20000000000 */
[----:B------:R-:W-:-:S03]  /*0bd0*/  FMUL R27, R18, R27 ;  /* 0x0000001b121b7220 */ /* 0x000fc60000400000 */
[C---:B------:R-:W-:Y:S01]  /*0be0*/  FMUL R22, R13.reuse, 16777216 ;  /* 0x4b8000000d167820 */ /* 0x040fe20000400000 */
[----:B------:R-:W-:Y:S01]  /*0bf0*/  FSETP.GEU.AND P1, PT, R13, 1.175494350822287508e-38, PT ;  /* 0x008000000d00780b */ /* 0x000fe20003f2e000 */
[----:B------:R-:W-:-:S03]  /*0c00*/  FFMA R12, R25, R27, R12 ;  /* 0x0000001b190c7223 */ /* 0x000fc6000000000c */
[----:B------:R-:W-:-:S04]  /*0c10*/  FSEL R27, R22, R13, !P1 ;  /* 0x0000000d161b7208 */ /* 0x000fc80004800000 */
[----:B------:R-:W0:Y:S01]  /*0c20*/  MUFU.RCP R24, R27 ;  /* 0x0000001b00187308 */ /* 0x000e220000001000 */
[----:B------:R-:W-:-:S05]  /*0c30*/  FSEL R25, R26, RZ, !P2 ;  /* 0x000000ff1a197208 */ /* 0x000fca0005000000 */
[----:B------:R-:W-:Y:S01]  /*0c40*/  FADD R22, R25, R12 ;  /* 0x0000000c19167221 */ /* 0x000fe20000000000 */
[----:B------:R-:W-:Y:S01]  /*0c50*/  FSEL R25, R17, R18, !P1 ;  /* 0x0000001211197208 */ /* 0x000fe20004800000 */
[----:B------:R-:W-:-:S05]  /*0c60*/  FADD R12, R18, R13 ;  /* 0x0000000d120c7221 */ /* 0x000fca0000000000 */
[----:B------:R-:W-:Y:S01]  /*0c70*/  FSETP.GEU.AND P3, PT, R12, 1.175494350822287508e-38, PT ;  /* 0x008000000c00780b */ /* 0x000fe20003f6e000 */
[----:B0-----:R-:W-:Y:S01]  /*0c80*/  FMUL R24, R24, R25 ;  /* 0x0000001918187220 */ /* 0x001fe20000400000 */
[----:B------:R-:W-:-:S05]  /*0c90*/  FMUL R25, R12, 16777216 ;  /* 0x4b8000000c197820 */ /* 0x000fca0000400000 */
[----:B------:R-:W-:Y:S02]  /*0ca0*/  FSEL R25, R25, R12, !P3 ;  /* 0x0000000c19197208 */ /* 0x000fe40005800000 */
[----:B------:R-:W-:-:S04]  /*0cb0*/  FSEL R27, R23, RZ, !P2 ;  /* 0x000000ff171b7208 */ /* 0x000fc80005000000 */
[----:B------:R-:W0:Y:S01]  /*0cc0*/  MUFU.RCP R25, R25 ;  /* 0x0000001900197308 */ /* 0x000e220000001000 */
[----:B------:R-:W-:Y:S01]  /*0cd0*/  FSETP.NEU.AND P1, PT, R13, RZ, PT ;  /* 0x000000ff0d00720b */ /* 0x000fe20003f2d000 */
[----:B------:R-:W-:-:S03]  /*0ce0*/  FADD R27, R27, -R14 ;  /* 0x8000000e1b1b7221 */ /* 0x000fc60000000000 */
[----:B------:R-:W-:Y:S01]  /*0cf0*/  FSEL R23, R24, RZ, P1 ;  /* 0x000000ff18177208 */ /* 0x000fe20000800000 */
[----:B------:R-:W-:Y:S01]  /*0d00*/  FMUL R24, R27, R27 ;  /* 0x0000001b1b187220 */ /* 0x000fe20000400000 */
[----:B------:R-:W-:-:S03]  /*0d10*/  FSEL R18, R17, R18, !P3 ;  /* 0x0000001211127208 */ /* 0x000fc60005800000 */
[----:B------:R-:W-:Y:S01]  /*0d20*/  FFMA R17, R27, R23, R14 ;  /* 0x000000171b117223 */ /* 0x000fe2000000000e */
[C---:B------:R-:W-:Y:S01]  /*0d30*/  FADD R14, R12.reuse, R12 ;  /* 0x0000000c0c0e7221 */ /* 0x040fe20000000000 */
[----:B------:R-:W-:Y:S01]  /*0d40*/  FMUL R24, R15, R24 ;  /* 0x000000180f187220 */ /* 0x000fe20000400000 */
[----:B------:R-:W-:Y:S01]  /*0d50*/  FSETP.NEU.AND P3, PT, R12, RZ, PT ;  /* 0x000000ff0c00720b */ /* 0x000fe20003f6d000 */
[----:B0-----:R-:W-:Y:S01]  /*0d60*/  FMUL R18, R25, R18 ;  /* 0x0000001219127220 */ /* 0x001fe20000400000 */
[----:B------:R-:W-:Y:S01]  /*0d70*/  FSEL R26, R28, RZ, !P2 ;  /* 0x000000ff1c1a7208 */ /* 0x000fe20005000000 */
[----:B------:R-:W-:Y:S01]  /*0d80*/  FFMA R24, R23, R24, R22 ;  /* 0x0000001817187223 */ /* 0x000fe20000000016 */
[C---:B------:R-:W-:Y:S01]  /*0d90*/  FSETP.GEU.AND P4, PT, |R14|.reuse, 1.175494350822287508e-38, PT ;  /* 0x008000000e00780b */ /* 0x040fe20003f8e200 */
[----:B------:R-:W-:Y:S01]  /*0da0*/  FMUL R15, R14, 0.25 ;  /* 0x3e8000000e0f7820 */ /* 0x000fe20000400000 */
[----:B------:R-:W-:Y:S01]  /*0db0*/  FSEL R22, R18, RZ, P3 ;  /* 0x000000ff12167208 */ /* 0x000fe20001800000 */
[----:B------:R-:W-:Y:S01]  /*0dc0*/  FADD R26, R26, -R17 ;  /* 0x800000111a1a7221 */ /* 0x000fe20000000000 */
[----:B------:R-:W-:-:S03]  /*0dd0*/  FSETP.GT.AND P1, PT, |R14|, 8.50705917302346158658e+37, PT ;  /* 0x7e8000000e00780b */ /* 0x000fc60003f24200 */
[----:B------:R-:W-:Y:S01]  /*0de0*/  FFMA R17, R26, R22, R17 ;  /* 0x000000161a117223 */ /* 0x000fe20000000011 */
[----:B------:R-:W-:Y:S02]  /*0df0*/  FSEL R25, R15, R14, P1 ;  /* 0x0000000e0f197208 */ /* 0x000fe40000800000 */
[----:B------:R-:W-:Y:S02]  /*0e00*/  FSEL R19, R19, RZ, !P2 ;  /* 0x000000ff13137208 */ /* 0x000fe40005000000 */
[----:B------:R-:W0:Y:S01]  /*0e10*/  SHFL.BFLY PT, R18, R17, 0x10, 0x1f ;  /* 0x0e001f0011127f89 */ /* 0x000e2200000e0000 */
[----:B------:R-:W-:Y:S02]  /*0e20*/  @!P4 FMUL R25, R25, 16777216 ;  /* 0x4b8000001919c820 */ /* 0x000fe40000400000 */
[----:B------:R-:W-:Y:S01]  /*0e30*/  FADD R23, R19, R24 ;  /* 0x0000001813177221 */ /* 0x000fe20000000000 */
[----:B------:R-:W-:Y:S01]  /*0e40*/  FMUL R27, R12, 0.25 ;  /* 0x3e8000000c1b7820 */ /* 0x000fe20000400000 */
[----:B------:R-:W1:Y:S01]  /*0e50*/  MUFU.RCP R19, R25 ;  /* 0x0000001900137308 */ /* 0x000e620000001000 */
[----:B------:R-:W-:-:S03]  /*0e60*/  FMUL R26, R26, R26 ;  /* 0x0000001a1a1a7220 */ /* 0x000fc60000400000 */
[----:B------:R-:W-:Y:S01]  /*0e70*/  FSEL R24, R27, R12, P1 ;  /* 0x0000000c1b187208 */ /* 0x000fe20000800000 */
[----:B------:R-:W-:Y:S01]  /*0e80*/  FMUL R26, R13, R26 ;  /* 0x0000001a0d1a7220 */ /* 0x000fe20000400000 */
[----:B------:R-:W-:-:S03]  /*0e90*/  FADD R13, R14, R14 ;  /* 0x0000000e0e0d7221 */ /* 0x000fc60000000000 */
[----:B------:R-:W-:Y:S01]  /*0ea0*/  @!P4 FMUL R24, R24, 16777216 ;  /* 0x4b8000001818c820 */ /* 0x000fe20000400000 */
[----:B------:R-:W-:Y:S01]  /*0eb0*/  FFMA R22, R22, R26, R23 ;  /* 0x0000001a16167223 */ /* 0x000fe20000000017 */
[----:B------:R-:W-:Y:S02]  /*0ec0*/  FSETP.NEU.AND P1, PT, R14, RZ, PT ;  /* 0x000000ff0e00720b */ /* 0x000fe40003f2d000 */
[----:B------:R-:W-:Y:S01]  /*0ed0*/  FSETP.GEU.AND P3, PT, |R13|, 1.175494350822287508e-38, PT ;  /* 0x008000000d00780b */ /* 0x000fe20003f6e200 */
[----:B-1----:R-:W-:Y:S01]  /*0ee0*/  FMUL R24, R19, R24 ;  /* 0x0000001813187220 */ /* 0x002fe20000400000 */
[----:B------:R-:W1:Y:S01]  /*0ef0*/  SHFL.BFLY PT, R23, R22, 0x10, 0x1f ;  /* 0x0e001f0016177f89 */ /* 0x000e6200000e0000 */
[----:B0-----:R-:W-:-:S03]  /*0f00*/  FADD R26, -R17, R18 ;  /* 0x00000012111a7221 */ /* 0x001fc60000000100 */
[----:B------:R-:W-:Y:S01]  /*0f10*/  FSEL R24, R24, RZ, P1 ;  /* 0x000000ff18187208 */ /* 0x000fe20000800000 */
[C---:B------:R-:W-:Y:S01]  /*0f20*/  FMUL R18, R13.reuse, 0.25 ;  /* 0x3e8000000d127820 */ /* 0x040fe20000400000 */
[----:B------:R-:W-:Y:S01]  /*0f30*/  FSETP.GT.AND P1, PT, |R13|, 8.50705917302346158658e+37, PT ;  /* 0x7e8000000d00780b */ /* 0x000fe20003f24200 */
[----:B------:R-:W-:-:S03]  /*0f40*/  FMUL R19, R26, R26 ;  /* 0x0000001a1a137220 */ /* 0x000fc60000400000 */
[----:B------:R-:W-:Y:S01]  /*0f50*/  FSEL R25, R18, R13, P1 ;  /* 0x0000000d12197208 */ /* 0x000fe20000800000 */
[----:B------:R-:W-:Y:S01]  /*0f60*/  FFMA R17, R26, R24, R17 ;  /* 0x000000181a117223 */ /* 0x000fe20000000011 */
[----:B------:R-:W-:-:S03]  /*0f70*/  FMUL R12, R12, R19 ;  /* 0x000000130c0c7220 */ /* 0x000fc60000400000 */
[----:B------:R-:W-:Y:S01]  /*0f80*/  @!P3 FMUL R25, R25, 16777216 ;  /* 0x4b8000001919b820 */ /* 0x000fe20000400000 */
[----:B------:R-:W0:Y:S03]  /*0f90*/  SHFL.BFLY PT, R26, R17, 0x8, 0x1f ;  /* 0x0d001f00111a7f89 */ /* 0x000e2600000e0000 */
[----:B------:R-:W2:Y:S01]  /*0fa0*/  MUFU.RCP R19, R25 ;  /* 0x0000001900137308 */ /* 0x000ea20000001000 */
[----:B------:R-:W-:Y:S01]  /*0fb0*/  FSEL R28, R15, R14, P1 ;  /* 0x0000000e0f1c7208 */ /* 0x000fe20000800000 */
[----:B-1----:R-:W-:-:S04]  /*0fc0*/  FADD R23, R22, R23 ;  /* 0x0000001716177221 */ /* 0x002fc80000000000 */
[----:B------:R-:W-:Y:S01]  /*0fd0*/  @!P3 FMUL R28, R28, 16777216 ;  /* 0x4b8000001c1cb820 */ /* 0x000fe20000400000 */
[----:B------:R-:W-:Y:S01]  /*0fe0*/  FFMA R23, R24, R12, R23 ;  /* 0x0000000c18177223 */ /* 0x000fe20000000017 */
[C---:B------:R-:W-:Y:S01]  /*0ff0*/  FADD R12, R13.reuse, R13 ;  /* 0x0000000d0d0c7221 */ /* 0x040fe20000000000 */
[----:B------:R-:W-:-:S03]  /*1000*/  FSETP.NEU.AND P1, PT, R13, RZ, PT ;  /* 0x000000ff0d00720b */ /* 0x000fc60003f2d000 */
[----:B------:R-:W1:Y:S01]  /*1010*/  SHFL.BFLY PT, R22, R23, 0x8, 0x1f ;  /* 0x0d001f0017167f89 */ /* 0x000e6200000e0000 */
[----:B--2---:R-:W-:Y:S01]  /*1020*/  FMUL R19, R19, R28 ;  /* 0x0000001c13137220 */ /* 0x004fe20000400000 */
[C---:B------:R-:W-:Y:S01]  /*1030*/  FSETP.GEU.AND P3, PT, |R12|.reuse, 1.175494350822287508e-38, PT ;  /* 0x008000000c00780b */ /* 0x040fe20003f6e200 */
[----:B------:R-:W-:-:S03]  /*1040*/  FMUL R15, R12, 0.25 ;  /* 0x3e8000000c0f7820 */ /* 0x000fc60000400000 */
[----:B------:R-:W-:Y:S02]  /*1050*/  FSEL R24, R19, RZ, P1 ;  /* 0x000000ff13187208 */ /* 0x000fe40000800000 */
[----:B------:R-:W-:Y:S01]  /*1060*/  FSETP.GT.AND P1, PT, |R12|, 8.50705917302346158658e+37, PT ;  /* 0x7e8000000c00780b */ /* 0x000fe20003f24200 */
[----:B0-----:R-:W-:-:S03]  /*1070*/  FADD R26, -R17, R26 ;  /* 0x0000001a111a7221 */ /* 0x001fc60000000100 */
[----:B------:R-:W-:Y:S01]  /*1080*/  FSEL R25, R15, R12, P1 ;  /* 0x0000000c0f197208 */ /* 0x000fe20000800000 */
[C---:B------:R-:W-:Y:S01]  /*1090*/  FFMA R17, R26.reuse, R24, R17 ;  /* 0x000000181a117223 */ /* 0x040fe20000000011 */
[----:B------:R-:W-:-:S03]  /*10a0*/  FMUL R19, R26, R26 ;  /* 0x0000001a1a137220 */ /* 0x000fc60000400000 */
[----:B------:R-:W-:Y:S01]  /*10b0*/  @!P3 FMUL R25, R25, 16777216 ;  /* 0x4b8000001919b820 */ /* 0x000fe20000400000 */
[----:B------:R-:W-:Y:S02]  /*10c0*/  FMUL R19, R14, R19 ;  /* 0x000000130e137220 */ /* 0x000fe40000400000 */
[----:B------:R-:W0:Y:S03]  /*10d0*/  SHFL.BFLY PT, R14, R17, 0x4, 0x1f ;  /* 0x0c801f00110e7f89 */ /* 0x000e2600000e0000 */
[----:B------:R-:W2:Y:S01]  /*10e0*/  MUFU.RCP R25, R25 ;  /* 0x0000001900197308 */ /* 0x000ea20000001000 */
[----:B-1----:R-:W-:Y:S01]  /*10f0*/  FADD R23, R23, R22 ;  /* 0x0000001617177221 */ /* 0x002fe20000000000 */
[----:B------:R-:W-:-:S03]  /*1100*/  FSEL R18, R18, R13, P1 ;  /* 0x0000000d12127208 */ /* 0x000fc60000800000 */
[----:B------:R-:W-:Y:S02]  /*1110*/  FFMA R24, R24, R19, R23 ;  /* 0x0000001318187223 */ /* 0x000fe40000000017 */
[----:B------:R-:W-:-:S03]  /*1120*/  @!P3 FMUL R18, R18, 16777216 ;  /* 0x4b8000001212b820 */ /* 0x000fc60000400000 */
[----:B------:R-:W1:Y:S01]  /*1130*/  SHFL.BFLY PT, R19, R24, 0x4, 0x1f ;  /* 0x0c801f0018137f89 */ /* 0x000e6200000e0000 */
[----:B------:R-:W-:Y:S01]  /*1140*/  FSETP.NEU.AND P1, PT, R12, RZ, PT ;  /* 0x000000ff0c00720b */ /* 0x000fe20003f2d000 */
[----:B--2---:R-:W-:-:S05]  /*1150*/  FMUL R18, R25, R18 ;  /* 0x0000001219127220 */ /* 0x004fca0000400000 */
[----:B------:R-:W-:Y:S01]  /*1160*/  FSEL R18, R18, RZ, P1 ;  /* 0x000000ff12127208 */ /* 0x000fe20000800000 */
[----:B0-----:R-:W-:Y:S01]  /*1170*/  FADD R22, -R17, R14 ;  /* 0x0000000e11167221 */ /* 0x001fe20000000100 */
[----:B------:R-:W-:-:S03]  /*1180*/  FADD R14, R12, R12 ;  /* 0x0000000c0c0e7221 */ /* 0x000fc60000000000 */
[C---:B------:R-:W-:Y:S01]  /*1190*/  FFMA R17, R22.reuse, R18, R17 ;  /* 0x0000001216117223 */ /* 0x040fe20000000011 */
[----:B------:R-:W-:Y:S01]  /*11a0*/  FMUL R26, R22, R22 ;  /* 0x00000016161a7220 */ /* 0x000fe20000400000 */
[----:B------:R-:W-:-:S03]  /*11b0*/  FSETP.GEU.AND P3, PT, |R14|, 1.175494350822287508e-38, PT ;  /* 0x008000000e00780b */ /* 0x000fc60003f6e200 */
[----:B------:R-:W-:Y:S01]  /*11c0*/  FMUL R26, R13, R26 ;  /* 0x0000001a0d1a7220 */ /* 0x000fe20000400000 */
[----:B------:R-:W0:Y:S01]  /*11d0*/  SHFL.BFLY PT, R22, R17, 0x2, 0x1f ;  /* 0x0c401f0011167f89 */ /* 0x000e2200000e0000 */
[C---:B------:R-:W-:Y:S01]  /*11e0*/  FMUL R13, R14.reuse, 0.25 ;  /* 0x3e8000000e0d7820 */ /* 0x040fe20000400000 */
[----:B------:R-:W-:Y:S01]  /*11f0*/  FSETP.GT.AND P1, PT, |R14|, 8.50705917302346158658e+37, PT ;  /* 0x7e8000000e00780b */ /* 0x000fe20003f24200 */
[----:B-1----:R-:W-:-:S03]  /*1200*/  FADD R19, R24, R19 ;  /* 0x0000001318137221 */ /* 0x002fc60000000000 */
[----:B------:R-:W-:Y:S01]  /*1210*/  FSEL R23, R13, R14, P1 ;  /* 0x0000000e0d177208 */ /* 0x000fe20000800000 */
[----:B------:R-:W-:-:S04]  /*1220*/  FFMA R19, R18, R26, R19 ;  /* 0x0000001a12137223 */ /* 0x000fc80000000013 */
[----:B------:R-:W-:Y:S01]  /*1230*/  @!P3 FMUL R23, R23, 16777216 ;  /* 0x4b8000001717b820 */ /* 0x000fe20000400000 */
[----:B------:R-:W1:Y:S05]  /*1240*/  SHFL.BFLY PT, R18, R19, 0x2, 0x1f ;  /* 0x0c401f0013127f89 */ /* 0x000e6a00000e0000 */
[----:B------:R-:W2:Y:S01]  /*1250*/  MUFU.RCP R23, R23 ;  /* 0x0000001700177308 */ /* 0x000ea20000001000 */
[----:B------:R-:W-:Y:S01]  /*1260*/  FSEL R24, R15, R12, P1 ;  /* 0x0000000c0f187208 */ /* 0x000fe20000800000 */
[----:B0-----:R-:W-:-:S04]  /*1270*/  FADD R22, -R17, R22 ;  /* 0x0000001611167221 */ /* 0x001fc80000000100 */
[----:B------:R-:W-:Y:S01]  /*1280*/  @!P3 FMUL R24, R24, 16777216 ;  /* 0x4b8000001818b820 */ /* 0x000fe20000400000 */
[----:B------:R-:W-:Y:S01]  /*1290*/  FMUL R15, R22, R22 ;  /* 0x00000016160f7220 */ /* 0x000fe20000400000 */
[----:B------:R-:W-:Y:S02]  /*12a0*/  FSETP.NEU.AND P1, PT, R14, RZ, PT ;  /* 0x000000ff0e00720b */ /* 0x000fe40003f2d000 */
[----:B--2---:R-:W-:Y:S01]  /*12b0*/  FMUL R24, R23, R24 ;  /* 0x0000001817187220 */ /* 0x004fe20000400000 */
[----:B------:R-:W-:Y:S01]  /*12c0*/  FMUL R25, R12, R15 ;  /* 0x0000000f0c197220 */ /* 0x000fe20000400000 */
[----:B------:R-:W-:-:S03]  /*12d0*/  FADD R12, R14, R14 ;  /* 0x0000000e0e0c7221 */ /* 0x000fc60000000000 */
[----:B------:R-:W-:Y:S02]  /*12e0*/  FSEL R24, R24, RZ, P1 ;  /* 0x000000ff18187208 */ /* 0x000fe40000800000 */
[C---:B------:R-:W-:Y:S01]  /*12f0*/  FSETP.GEU.AND P3, PT, |R12|.reuse, 1.175494350822287508e-38, PT ;  /* 0x008000000c00780b */ /* 0x040fe20003f6e200 */
[----:B-1----:R-:W-:Y:S01]  /*1300*/  FADD R15, R19, R18 ;  /* 0x00000012130f7221 */ /* 0x002fe20000000000 */
[C---:B------:R-:W-:Y:S01]  /*1310*/  FMUL R19, R12.reuse, 0.25 ;  /* 0x3e8000000c137820 */ /* 0x040fe20000400000 */
[----:B------:R-:W-:Y:S01]  /*1320*/  FSETP.GT.AND P1, PT, |R12|, 8.50705917302346158658e+37, PT ;  /* 0x7e8000000c00780b */ /* 0x000fe20003f24200 */
[----:B------:R-:W-:Y:S01]  /*1330*/  FFMA R17, R22, R24, R17 ;  /* 0x0000001816117223 */ /* 0x000fe20000000011 */
[----:B------:R-:W0:Y:S01]  /*1340*/  S2R R18, SR_TID.X ;  /* 0x0000000000127919 */ /* 0x000e220000002100 */
[----:B------:R-:W-:Y:S01]  /*1350*/  FFMA R15, R24, R25, R15 ;  /* 0x00000019180f7223 */ /* 0x000fe2000000000f */
[----:B------:R-:W-:Y:S02]  /*1360*/  FSEL R19, R19, R12, P1 ;  /* 0x0000000c13137208 */ /* 0x000fe40000800000 */
[----:B------:R-:W1:Y:S04]  /*1370*/  SHFL.BFLY PT, R22, R17, 0x1, 0x1f ;  /* 0x0c201f0011167f89 */ /* 0x000e6800000e0000 */
[----:B------:R-:W2:Y:S01]  /*1380*/  SHFL.BFLY PT, R24, R15, 0x1, 0x1f ;  /* 0x0c201f000f187f89 */ /* 0x000ea200000e0000 */
[----:B------:R-:W-:Y:S01]  /*1390*/  @!P3 FMUL R19, R19, 16777216 ;  /* 0x4b8000001313b820 */ /* 0x000fe20000400000 */
[----:B------:R-:W3:Y:S05]  /*13a0*/  S2UR UR5, SR_CgaCtaId ;  /* 0x00000000000579c3 */ /* 0x000eea0000008800 */
[----:B------:R-:W4:Y:S01]  /*13b0*/  MUFU.RCP R19, R19 ;  /* 0x0000001300137308 */ /* 0x000f220000001000 */
[----:B------:R-:W-:-:S05]  /*13c0*/  FSEL R26, R13, R14, P1 ;  /* 0x0000000e0d1a7208 */ /* 0x000fca0000800000 */
[----:B------:R-:W-:Y:S01]  /*13d0*/  @!P3 FMUL R26, R26, 16777216 ;  /* 0x4b8000001a1ab820 */ /* 0x000fe20000400000 */
[----:B------:R-:W-:Y:S01]  /*13e0*/  FSETP.NEU.AND P1, PT, R12, RZ, PT ;  /* 0x000000ff0c00720b */ /* 0x000fe20003f2d000 */
[----:B-1----:R-:W-:Y:S02]  /*13f0*/  FADD R22, -R17, R22 ;  /* 0x0000001611167221 */ /* 0x002fe40000000100 */
[----:B----4-:R-:W-:Y:S01]  /*1400*/  FMUL R26, R19, R26 ;  /* 0x0000001a131a7220 */ /* 0x010fe20000400000 */
[----:B--2---:R-:W-:Y:S01]  /*1410*/  FADD R13, R15, R24 ;  /* 0x000000180f0d7221 */ /* 0x004fe20000000000 */
[----:B0-----:R-:W-:Y:S01]  /*1420*/  LOP3.LUT P3, RZ, R18, 0x1f, RZ, 0xc0, !PT ;  /* 0x0000001f12ff7812 */ /* 0x001fe2000786c0ff */
[----:B------:R-:W-:Y:S01]  /*1430*/  FMUL R15, R22, R22 ;  /* 0x00000016160f7220 */ /* 0x000fe20000400000 */
[----:B------:R-:W-:Y:S01]  /*1440*/  UMOV UR4, 0x400 ;  /* 0x0000040000047882 */ /* 0x000fe20000000000 */
[----:B------:R-:W-:Y:S01]  /*1450*/  FSEL R26, R26, RZ, P1 ;  /* 0x000000ff1a1a7208 */ /* 0x000fe20000800000 */
[----:B---3--:R-:W-:Y:S01]  /*1460*/  UPRMT UR4, UR5, 0x654, UR4 ;  /* 0x0000065405047896 */ /* 0x008fe20008000004 */
[----:B------:R-:W-:Y:S01]  /*1470*/  SHF.R.U32.HI R19, RZ, 0x3, R18 ;  /* 0x00000003ff137819 */ /* 0x000fe20000011612 */
[----:B------:R-:W-:-:S02]  /*1480*/  FMUL R15, R14, R15 ;  /* 0x0000000f0e0f7220 */ /* 0x000fc40000400000 */
[----:B------:R-:W-:Y:S01]  /*1490*/  FFMA R22, R22, R26, R17 ;  /* 0x0000001a16167223 */ /* 0x000fe20000000011 */
[----:B------:R-:W-:Y:S01]  /*14a0*/  LOP3.LUT R19, R19, 0x1c, RZ, 0xc0, !PT ;  /* 0x0000001c13137812 */ /* 0x000fe200078ec0ff */
[----:B------:R-:W-:Y:S01]  /*14b0*/  FFMA R26, R26, R15, R13 ;  /* 0x0000000f1a1a7223 */ /* 0x000fe2000000000d */
[----:B------:R-:W-:Y:S04]  /*14c0*/  @!P2 STG.E.128 desc[UR6][R20.64+0x3000], R8 ;  /* 0x003000081400a986 */ /* 0x000fe8000c101d06 */
[----:B------:R-:W-:Y:S04]  /*14d0*/  @!P3 STS [R19+UR4+0x40], R12 ;  /* 0x0000400c1300b988 */ /* 0x000fe80008000804 */
[----:B------:R0:W-:Y:S04]  /*14e0*/  @!P3 STS [R19+UR4], R22 ;  /* 0x000000161300b988 */ /* 0x0001e80008000804 */
[----:B------:R-:W-:Y:S01]  /*14f0*/  @!P3 STS [R19+UR4+0x20], R26 ;  /* 0x0000201a1300b988 */ /* 0x000fe20008000804 */
[----:B------:R-:W-:Y:S01]  /*1500*/  BAR.SYNC.DEFER_BLOCKING 0x0 ;  /* 0x0000000000007b1d */ /* 0x000fe20000010000 */
[----:B------:R-:W-:-:S02]  /*1510*/  ISETP.GE.AND P4, PT, R18, 0x8, PT ;  /* 0x000000081200780c */ /* 0x000fc40003f86270 */
[----:B------:R-:W-:-:S05]  /*1520*/  SHF.L.U32 R13, R18, 0x2, RZ ;  /* 0x00000002120d7819 */ /* 0x000fca00000006ff */
[----:B0-----:R-:W0:Y:S06]  /*1530*/  LDC.64 R22, c[0x0][0x218] ;  /* 0x00008600ff167b82 */ /* 0x001e2c0000000a00 */
[----:B------:R-:W1:Y:S04]  /*1540*/  @!P4 LDS R0, [R13+UR4+0x40] ;  /* 0x000040040d00c984 */ /* 0x000e680008000800 */
[----:B------:R-:W2:Y:S04]  /*1550*/  @!P4 LDS R16, [R13+UR4] ;  /* 0x000000040d10c984 */ /* 0x000ea80008000800 */
[----:B------:R-:W-:Y:S04]  /*1560*/  @!P4 LDS R5, [R13+UR4+0x20] ;  /* 0x000020040d05c984 */ /* 0x000fe80008000800 */
[----:B-1----:R-:W1:Y:S04]  /*1570*/  SHFL.BFLY PT, R15, R0, 0x4, 0x1f ;  /* 0x0c801f00000f7f89 */ /* 0x002e6800000e0000 */
[----:B--2---:R-:W2:Y:S01]  /*1580*/  SHFL.BFLY PT, R11, R16, 0x4, 0x1f ;  /* 0x0c801f00100b7f89 */ /* 0x004ea200000e0000 */
[----:B-1----:R-:W-:-:S05]  /*1590*/  FADD R14, R0, R15 ;  /* 0x0000000f000e7221 */ /* 0x002fca0000000000 */
[C---:B------:R-:W-:Y:S01]  /*15a0*/  FSETP.GEU.AND P3, PT, |R14|.reuse, 1.175494350822287508e-38, PT ;  /* 0x008000000e00780b */ /* 0x040fe20003f6e200 */
[C---:B------:R-:W-:Y:S01]  /*15b0*/  FMUL R17, R14.reuse, 0.25 ;  /* 0x3e8000000e117820 */ /* 0x040fe20000400000 */
[----:B------:R-:W-:Y:S01]  /*15c0*/  FSETP.GT.AND P1, PT, |R14|, 8.50705917302346158658e+37, PT ;  /* 0x7e8000000e00780b */ /* 0x000fe20003f24200 */
[----:B------:R-:W1:Y:S03]  /*15d0*/  SHFL.BFLY PT, R9, R14, 0x2, 0x1f ;  /* 0x0c401f000e097f89 */ /* 0x000e6600000e0000 */
[----:B------:R-:W-:Y:S01]  /*15e0*/  FSEL R17, R17, R14, P1 ;  /* 0x0000000e11117208 */ /* 0x000fe20000800000 */
[----:B------:R-:W3:Y:S06]  /*15f0*/  SHFL.BFLY PT, R10, R5, 0x4, 0x1f ;  /* 0x0c801f00050a7f89 */ /* 0x000eec00000e0000 */
[----:B------:R-:W-:-:S04]  /*1600*/  @!P3 FMUL R17, R17, 16777216 ;  /* 0x4b8000001111b820 */ /* 0x000fc80000400000 */
[----:B------:R-:W4:Y:S01]  /*1610*/  MUFU.RCP R12, R17 ;  /* 0x00000011000c7308 */ /* 0x000f220000001000 */
[----:B------:R-:W-:Y:S01]  /*1620*/  @P1 FMUL R15, R15, 0.25 ;  /* 0x3e8000000f0f1820 */ /* 0x000fe20000400000 */
[----:B--2---:R-:W-:-:S03]  /*1630*/  FADD R11, -R16, R11 ;  /* 0x0000000b100b7221 */ /* 0x004fc60000000100 */
[----:B------:R-:W-:Y:S01]  /*1640*/  @!P3 FMUL R15, R15, 16777216 ;  /* 0x4b8000000f0fb820 */ /* 0x000fe20000400000 */
[C---:B-1----:R-:W-:Y:S01]  /*1650*/  FADD R8, R14.reuse, R9 ;  /* 0x000000090e087221 */ /* 0x042fe20000000000 */
[----:B------:R-:W-:Y:S02]  /*1660*/  FSETP.NEU.AND P3, PT, R14, RZ, PT ;  /* 0x000000ff0e00720b */ /* 0x000fe40003f6d000 */
[----:B----4-:R-:W-:Y:S02]  /*1670*/  FMUL R12, R12, R15 ;  /* 0x0000000f0c0c7220 */ /* 0x010fe40000400000 */
[C---:B------:R-:W-:Y:S01]  /*1680*/  FSETP.GEU.AND P4, PT, |R8|.reuse, 1.175494350822287508e-38, PT ;  /* 0x008000000800780b */ /* 0x040fe20003f8e200 */
[----:B------:R-:W-:Y:S01]  /*1690*/  FMUL R15, R11, R11 ;  /* 0x0000000b0b0f7220 */ /* 0x000fe20000400000 */
[C---:B------:R-:W-:Y:S01]  /*16a0*/  FMUL R19, R8.reuse, 0.25 ;  /* 0x3e80000008137820 */ /* 0x040fe20000400000 */
[----:B------:R-:W-:Y:S01]  /*16b0*/  FSETP.GT.AND P1, PT, |R8|, 8.50705917302346158658e+37, PT ;  /* 0x7e8000000800780b */ /* 0x000fe20003f24200 */
[----:B---3--:R-:W-:Y:S01]  /*16c0*/  FADD R5, R5, R10 ;  /* 0x0000000a05057221 */ /* 0x008fe20000000000 */
[----:B------:R-:W-:Y:S01]  /*16d0*/  FSEL R12, R12, RZ, P3 ;  /* 0x000000ff0c0c7208 */ /* 0x000fe20001800000 */
[----:B------:R-:W-:Y:S01]  /*16e0*/  FMUL R15, R0, R15 ;  /* 0x0000000f000f7220 */ /* 0x000fe20000400000 */
[----:B------:R-:W-:-:S03]  /*16f0*/  FSEL R19, R19, R8, P1 ;  /* 0x0000000813137208 */ /* 0x000fc60000800000 */
[----:B------:R-:W-:Y:S01]  /*1700*/  FFMA R11, R11, R12, R16 ;  /* 0x0000000c0b0b7223 */ /* 0x000fe20000000010 */
[----:B------:R-:W-:Y:S02]  /*1710*/  FFMA R15, R12, R15, R5 ;  /* 0x0000000f0c0f7223 */ /* 0x000fe40000000005 */
[----:B------:R-:W1:Y:S01]  /*1720*/  SHFL.BFLY PT, R5, R8, 0x1, 0x1f ;  /* 0x0c201f0008057f89 */ /* 0x000e6200000e0000 */
[----:B------:R-:W-:-:S03]  /*1730*/  @!P4 FMUL R19, R19, 16777216 ;  /* 0x4b8000001313c820 */ /* 0x000fc60000400000 */
[----:B------:R-:W2:Y:S01]  /*1740*/  SHFL.BFLY PT, R10, R11, 0x2, 0x1f ;  /* 0x0c401f000b0a7f89 */ /* 0x000ea200000e0000 */
[----:B------:R-:W3:Y:S03]  /*1750*/  MUFU.RCP R0, R19 ;  /* 0x0000001300007308 */ /* 0x000ee60000001000 */
[----:B------:R-:W4:Y:S01]  /*1760*/  SHFL.BFLY PT, R12, R15, 0x2, 0x1f ;  /* 0x0c401f000f0c7f89 */ /* 0x000f2200000e0000 */
[----:B------:R-:W-:-:S04]  /*1770*/  @P1 FMUL R9, R9, 0.25 ;  /* 0x3e80000009091820 */ /* 0x000fc80000400000 */
[----:B------:R-:W-:Y:S01]  /*1780*/  @!P4 FMUL R9, R9, 16777216 ;  /* 0x4b8000000909c820 */ /* 0x000fe20000400000 */
[----:B------:R-:W-:-:S03]  /*1790*/  FSETP.NEU.AND P1, PT, R8, RZ, PT ;  /* 0x000000ff0800720b */ /* 0x000fc60003f2d000 */
[----:B---3--:R-:W-:Y:S01]  /*17a0*/  FMUL R9, R0, R9 ;  /* 0x0000000900097220 */ /* 0x008fe20000400000 */
[----:B-1----:R-:W-:-:S04]  /*17b0*/  FADD R0, R8, R5 ;  /* 0x0000000508007221 */ /* 0x002fc80000000000 */
[----:B------:R-:W-:Y:S01]  /*17c0*/  FSEL R16, R9, RZ, P1 ;  /* 0x000000ff09107208 */ /* 0x000fe20000800000 */
[----:B--2---:R-:W-:Y:S01]  /*17d0*/  FADD R10, -R11, R10 ;  /* 0x0000000a0b0a7221 */ /* 0x004fe20000000100 */
[----:B------:R-:W-:Y:S01]  /*17e0*/  FSETP.GEU.AND P3, PT, |R0|, 1.175494350822287508e-38, PT ;  /* 0x008000000000780b */ /* 0x000fe20003f6e200 */
[----:B----4-:R-:W-:Y:S02]  /*17f0*/  FADD R17, R15, R12 ;  /* 0x0000000c0f117221 */ /* 0x010fe40000000000 */
[C---:B------:R-:W-:Y:S01]  /*1800*/  FMUL R15, R10.reuse, R10 ;  /* 0x0000000a0a0f7220 */ /* 0x040fe20000400000 */
[----:B------:R-:W-:Y:S01]  /*1810*/  FFMA R9, R10, R16, R11 ;  /* 0x000000100a097223 */ /* 0x000fe2000000000b */
[C---:B------:R-:W-:Y:S01]  /*1820*/  FMUL R11, R0.reuse, 0.25 ;  /* 0x3e800000000b7820 */ /* 0x040fe20000400000 */
[----:B------:R-:W-:Y:S01]  /*1830*/  FSETP.GT.AND P1, PT, |R0|, 8.50705917302346158658e+37, PT ;  /* 0x7e8000000000780b */ /* 0x000fe20003f24200 */
[----:B------:R-:W-:Y:S02]  /*1840*/  FMUL R15, R14, R15 ;  /* 0x0000000f0e0f7220 */ /* 0x000fe40000400000 */
[----:B------:R-:W1:Y:S01]  /*1850*/  SHFL.BFLY PT, R10, R9, 0x1, 0x1f ;  /* 0x0c201f00090a7f89 */ /* 0x000e6200000e0000 */
[----:B------:R-:W-:Y:S01]  /*1860*/  FSEL R11, R11, R0, P1 ;  /* 0x000000000b0b7208 */ /* 0x000fe20000800000 */
[----:B------:R-:W-:-:S02]  /*1870*/  FFMA R15, R16, R15, R17 ;  /* 0x0000000f100f7223 */ /* 0x000fc40000000011 */
[----:B------:R-:W2:Y:S02]  /*1880*/  LDC.64 R16, c[0x0][0x248] ;  /* 0x00009200ff107b82 */ /* 0x000ea40000000a00 */
[----:B------:R-:W-:Y:S01]  /*1890*/  @!P3 FMUL R11, R11, 16777216 ;  /* 0x4b8000000b0bb820 */ /* 0x000fe20000400000 */
[----:B------:R-:W3:Y:S03]  /*18a0*/  SHFL.BFLY PT, R12, R15, 0x1, 0x1f ;  /* 0x0c201f000f0c7f89 */ /* 0x000ee600000e0000 */
[----:B------:R-:W4:Y:S01]  /*18b0*/  MUFU.RCP R14, R11 ;  /* 0x0000000b000e7308 */ /* 0x000f220000001000 */
[----:B------:R-:W-:Y:S01]  /*18c0*/  @P1 FMUL R5, R5, 0.25 ;  /* 0x3e80000005051820 */ /* 0x000fe20000400000 */
[----:B------:R-:W-:-:S03]  /*18d0*/  LOP3.LUT P1, RZ, R18, 0x7, RZ, 0xc0, !PT ;  /* 0x0000000712ff7812 */ /* 0x000fc6000782c0ff */
[----:B------:R-:W-:Y:S01]  /*18e0*/  @!P3 FMUL R5, R5, 16777216 ;  /* 0x4b8000000505b820 */ /* 0x000fe20000400000 */
[----:B------:R-:W-:Y:S02]  /*18f0*/  FSETP.NEU.AND P3, PT, R0, RZ, PT ;  /* 0x000000ff0000720b */ /* 0x000fe40003f6d000 */
[----:B------:R-:W-:Y:S01]  /*1900*/  ISETP.LT.AND P1, PT, R18, 0x8, !P1 ;  /* 0x000000081200780c */ /* 0x000fe20004f21270 */
[----:B-1----:R-:W-:Y:S01]  /*1910*/  FADD R10, -R9, R10 ;  /* 0x0000000a090a7221 */ /* 0x002fe20000000100 */
[----:B----4-:R-:W-:-:S03]  /*1920*/  FMUL R14, R14, R5 ;  /* 0x000000050e0e7220 */ /* 0x010fc60000400000 */
[----:B------:R-:W-:Y:S02]  /*1930*/  FMUL R5, R10, R10 ;  /* 0x0000000a0a057220 */ /* 0x000fe40000400000 */
[----:B------:R-:W-:Y:S01]  /*1940*/  FSEL R14, R14, RZ, P3 ;  /* 0x000000ff0e0e7208 */ /* 0x000fe20001800000 */
[----:B---3--:R-:W-:Y:S01]  /*1950*/  FADD R15, R15, R12 ;  /* 0x0000000c0f0f7221 */ /* 0x008fe20000000000 */
[----:B------:R-:W-:-:S03]  /*1960*/  FMUL R5, R8, R5 ;  /* 0x0000000508057220 */ /* 0x000fc60000400000 */
[----:B------:R-:W-:Y:S01]  /*1970*/  FFMA R10, R10, R14, R9 ;  /* 0x0000000e0a0a7223 */ /* 0x000fe20000000009 */
[----:B------:R-:W-:Y:S01]  /*1980*/  FFMA R14, R14, R5, R15 ;  /* 0x000000050e0e7223 */ /* 0x000fe2000000000f */
[----:B------:R-:W-:Y:S04]  /*1990*/  @P1 STS [R13+UR4+0x40], R0 ;  /* 0x000040000d001988 */ /* 0x000fe80008000804 */
[----:B------:R1:W-:Y:S04]  /*19a0*/  @P1 STS [R13+UR4], R10 ;  /* 0x0000000a0d001988 */ /* 0x0003e80008000804 */
[----:B------:R3:W-:Y:S01]  /*19b0*/  @P1 STS [R13+UR4+0x20], R14 ;  /* 0x0000200e0d001988 */ /* 0x0007e20008000804 */
[----:B------:R-:W-:Y:S06]  /*19c0*/  BAR.SYNC.DEFER_BLOCKING 0x0 ;  /* 0x0000000000007b1d */ /* 0x000fec0000010000 */
[----:B------:R-:W4:Y:S01]  /*19d0*/  LDS R5, [UR4] ;  /* 0x00000004ff057984 */ /* 0x000f220008000800 */
[----:B------:R-:W-:Y:S01]  /*19e0*/  LOP3.LUT R9, R13, 0x3fc, RZ, 0xc0, !PT ;  /* 0x000003fc0d097812 */ /* 0x000fe200078ec0ff */
[----:B--2---:R-:W-:Y:S01]  /*19f0*/  IMAD.WIDE R16, R4, 0x4, R16 ;  /* 0x0000000404107825 */ /* 0x004fe200078e0210 */
[----:B-1----:R-:W-:-:S02]  /*1a00*/  CS2R R10, SRZ ;  /* 0x00000000000a7805 */ /* 0x002fc4000001ff00 */
[----:B---3--:R-:W-:Y:S02]  /*1a10*/  CS2R R14, SRZ ;  /* 0x00000000000e7805 */ /* 0x008fe4000001ff00 */
[----:B------:R-:W-:Y:S01]  /*1a20*/  LEA R9, R4, R9, 0xc ;  /* 0x0000000904097211 */ /* 0x000fe200078e60ff */
[----:B------:R-:W1:Y:S04]  /*1a30*/  LDS R0, [UR4+0x20] ;  /* 0x00002004ff007984 */ /* 0x000e680008000800 */
[----:B0-----:R-:W-:Y:S01]  /*1a40*/  IMAD.WIDE R22, R9, 0x4, R22 ;  /* 0x0000000409167825 */ /* 0x001fe200078e0216 */
[----:B------:R-:W-:Y:S02]  /*1a50*/  CS2R R8, SRZ ;  /* 0x0000000000087805 */ /* 0x000fe4000001ff00 */
[----:B------:R-:W-:Y:S01]  /*1a60*/  CS2R R12, SRZ ;  /* 0x00000000000c7805 */ /* 0x000fe2000001ff00 */
[----:B----4-:R0:W-:Y:S04]  /*1a70*/  @P0 STG.E desc[UR6][R16.64], R5 ;  /* 0x0000000510000986 */ /* 0x0101e8000c101906 */
[----:B------:R-:W2:Y:S04]  /*1a80*/  @!P2 LDG.E.EF.128 R8, desc[UR6][R20.64] ;  /* 0x000000061408a981 */ /* 0x000ea8000c0e1d00 */
[----:B------:R-:W3:Y:S01]  /*1a90*/  @!P2 LDG.E.EF.128 R12, desc[UR6][R22.64] ;  /* 0x00000006160ca981 */ /* 0x000ee2000c0e1d00 */
[----:B0-----:R-:W-:-:S10]  /*1aa0*/  HFMA2.MMA R17, -RZ, RZ, 0.6875, 0 ;  /* 0x39800000ff117435 */ /* 0x001fd400000001ff */
[----:B-1----:R-:W-:-:S06]  /*1ab0*/  FFMA R0, R0, R17, 9.9999997473787516356e-06 ;  /* 0x3727c5ac00007423 */ /* 0x002fcc0000000011 */
[----:B------:R-:W0:Y:S01]  /*1ac0*/  MUFU.RSQ R0, R0 ;  /* 0x0000000000007308 */ /* 0x000e220000001400 */
[----:B------:R-:W-:Y:S01]  /*1ad0*/  FADD R3, R3, R6 ;  /* 0x0000000603037221 */ /* 0x000fe20000000000 */
[----:B------:R-:W-:Y:S01]  /*1ae0*/  FADD R2, R7, R2 ;  /* 0x0000000207027221 */ /* 0x000fe20000000000 */
[----:B------:R-:W-:Y:S02]  /*1af0*/  CS2R R18, SRZ ;  /* 0x0000000000127805 */ /* 0x000fe4000001ff00 */
[----:B--2---:R-:W-:Y:S02]  /*1b00*/  SEL R10, R10, RZ, !P2 ;  /* 0x000000ff0a0a7207 */ /* 0x004fe40005000000 */
[----:B------:R-:W-:Y:S02]  /*1b10*/  SEL R16, R11, RZ, !P2 ;  /* 0x000000ff0b107207 */ /* 0x000fe40005000000 */
[----:B------:R-:W-:Y:S02]  /*1b20*/  SEL R8, R8, RZ, !P2 ;  /* 0x000000ff08087207 */ /* 0x000fe40005000000 */
[----:B------:R-:W-:Y:S01]  /*1b30*/  SEL R6, R9, RZ, !P2 ;  /* 0x000000ff09067207 */ /* 0x000fe20005000000 */
[C---:B------:R-:W-:Y:S01]  /*1b40*/  FADD R11, -R5.reuse, R10 ;  /* 0x0000000a050b7221 */ /* 0x040fe20000000100 */
[C---:B------:R-:W-:Y:S01]  /*1b50*/  FADD R17, -R5.reuse, R16 ;  /* 0x0000001005117221 */ /* 0x040fe20000000100 */
[----:B------:R-:W-:-:S02]  /*1b60*/  FADD R7, -R5, R8 ;  /* 0x0000000805077221 */ /* 0x000fc40000000100 */
[----:B------:R-:W-:Y:S01]  /*1b70*/  FADD R9, -R5, R6 ;  /* 0x0000000605097221 */ /* 0x000fe20000000100 */
[-C--:B0-----:R-:W-:Y:S01]  /*1b80*/  FMUL R8, R11, R0.reuse ;  /* 0x000000000b087220 */ /* 0x081fe20000400000 */
[-C--:B------:R-:W-:Y:S01]  /*1b90*/  FMUL R10, R17, R0.reuse ;  /* 0x00000000110a7220 */ /* 0x080fe20000400000 */
[-C--:B------:R-:W-:Y:S01]  /*1ba0*/  FMUL R7, R7, R0.reuse ;  /* 0x0000000007077220 */ /* 0x080fe20000400000 */
[----:B------:R-:W-:Y:S01]  /*1bb0*/  FMUL R6, R9, R0 ;  /* 0x0000000009067220 */ /* 0x000fe20000400000 */
[----:B---3--:R-:W-:Y:S01]  /*1bc0*/  SEL R14, R14, RZ, !P2 ;  /* 0x000000ff0e0e7207 */ /* 0x008fe20005000000 */
[C-C-:B------:R-:W-:Y:S01]  /*1bd0*/  FFMA R9, R2.reuse, R8, R3.reuse ;  /* 0x0000000802097223 */ /* 0x140fe20000000003 */
[----:B------:R-:W-:Y:S01]  /*1be0*/  SEL R15, R15, RZ, !P2 ;  /* 0x000000ff0f0f7207 */ /* 0x000fe20005000000 */
[--C-:B------:R-:W-:Y:S01]  /*1bf0*/  FFMA R10, R2, R10, R3.reuse ;  /* 0x0000000a020a7223 */ /* 0x100fe20000000003 */
[----:B------:R-:W-:Y:S01]  /*1c00*/  SEL R12, R12, RZ, !P2 ;  /* 0x000000ff0c0c7207 */ /* 0x000fe20005000000 */
[C-C-:B------:R-:W-:Y:S01]  /*1c10*/  FFMA R7, R2.reuse, R7, R3.reuse ;  /* 0x0000000702077223 */ /* 0x140fe20000000003 */
[----:B------:R-:W-:Y:S01]  /*1c20*/  SEL R13, R13, RZ, !P2 ;  /* 0x000000ff0d0d7207 */ /* 0x000fe20005000000 */
[----:B------:R-:W-:Y:S01]  /*1c30*/  FFMA R6, R2, R6, R3 ;  /* 0x0000000602067223 */ /* 0x000fe20000000003 */
[----:B------:R-:W-:Y:S01]  /*1c40*/  FADD R14, R14, R9 ;  /* 0x000000090e0e7221 */ /* 0x000fe20000000000 */
[----:B------:R-:W-:Y:S01]  /*1c50*/  FADD R15, R15, R10 ;  /* 0x0000000a0f0f7221 */ /* 0x000fe20000000000 */
[----:B------:R-:W-:Y:S01]  /*1c60*/  FADD R12, R12, R7 ;  /* 0x000000070c0c7221 */ /* 0x000fe20000000000 */
[----:B------:R-:W-:Y:S01]  /*1c70*/  FADD R13, R13, R6 ;  /* 0x000000060d0d7221 */ /* 0x000fe20000000000 */
[----:B------:R-:W-:-:S02]  /*1c80*/  CS2R R8, SRZ ;  /* 0x0000000000087805 */ /* 0x000fc4000001ff00 */
[----:B------:R-:W-:Y:S01]  /*1c90*/  CS2R R10, SRZ ;  /* 0x00000000000a7805 */ /* 0x000fe2000001ff00 */
[----:B------:R-:W-:Y:S01]  /*1ca0*/  HFMA2.MMA R17, -RZ, RZ, 0, 0 ;  /* 0x00000000ff117435 */ /* 0x000fe200000001ff */
[----:B------:R-:W-:Y:S01]  /*1cb0*/  MOV R16, RZ ;  /* 0x000000ff00107202 */ /* 0x000fe20000000f00 */
[----:B------:R0:W-:Y:S04]  /*1cc0*/  @!P2 STG.E.128 desc[UR6][R22.64], R12 ;  /* 0x0000000c1600a986 */ /* 0x0001e8000c101d06 */
[----:B------:R-:W2:Y:S04]  /*1cd0*/  @!P2 LDG.E.EF.128 R8, desc[UR6][R20.64+0x1000] ;  /* 0x001000061408a981 */ /* 0x000ea8000c0e1d00 */
[----:B------:R-:W0:Y:S01]  /*1ce0*/  @!P2 LDG.E.EF.128 R16, desc[UR6][R22.64+0x1000] ;  /* 0x001000061610a981 */ /* 0x000e22000c0e1d00 */
[----:B--2---:R-:W-:-:S02]  /*1cf0*/  SEL R10, R10, RZ, !P2 ;  /* 0x000000ff0a0a7207 */ /* 0x004fc40005000000 */
[----:B------:R-:W-:Y:S02]  /*1d00*/  SEL R24, R11, RZ, !P2 ;  /* 0x000000ff0b187207 */ /* 0x000fe40005000000 */
[----:B------:R-:W-:Y:S02]  /*1d10*/  SEL R8, R8, RZ, !P2 ;  /* 0x000000ff08087207 */ /* 0x000fe40005000000 */
[----:B------:R-:W-:Y:S01]  /*1d20*/  SEL R6, R9, RZ, !P2 ;  /* 0x000000ff09067207 */ /* 0x000fe20005000000 */
[----:B------:R-:W-:Y:S01]  /*1d30*/  FADD R11, -R5, R10 ;  /* 0x0000000a050b7221 */ /* 0x000fe20000000100 */
[----:B0-----:R-:W-:Y:S01]  /*1d40*/  SEL R13, R17, RZ, !P2 ;  /* 0x000000ff110d7207 */ /* 0x001fe20005000000 */
[C---:B------:R-:W-:Y:S01]  /*1d50*/  FADD R17, -R5.reuse, R24 ;  /* 0x0000001805117221 */ /* 0x040fe20000000100 */
[C---:B------:R-:W-:Y:S01]  /*1d60*/  FADD R7, -R5.reuse, R8 ;  /* 0x0000000805077221 */ /* 0x040fe20000000100 */
[----:B------:R-:W-:Y:S01]  /*1d70*/  FADD R9, -R5, R6 ;  /* 0x0000000605097221 */ /* 0x000fe20000000100 */
[-C--:B------:R-:W-:Y:S01]  /*1d80*/  FMUL R8, R11, R0.reuse ;  /* 0x000000000b087220 */ /* 0x080fe20000400000 */
[-C--:B------:R-:W-:Y:S01]  /*1d90*/  FMUL R10, R17, R0.reuse ;  /* 0x00000000110a7220 */ /* 0x080fe20000400000 */
[-C--:B------:R-:W-:Y:S01]  /*1da0*/  FMUL R7, R7, R0.reuse ;  /* 0x0000000007077220 */ /* 0x080fe20000400000 */
[----:B------:R-:W-:Y:S01]  /*1db0*/  FMUL R6, R9, R0 ;  /* 0x0000000009067220 */ /* 0x000fe20000400000 */
[----:B------:R-:W-:Y:S01]  /*1dc0*/  SEL R14, R18, RZ, !P2 ;  /* 0x000000ff120e7207 */ /* 0x000fe20005000000 */
[C-C-:B------:R-:W-:Y:S01]  /*1dd0*/  FFMA R9, R2.reuse, R8, R3.reuse ;  /* 0x0000000802097223 */ /* 0x140fe20000000003 */
[----:B------:R-:W-:Y:S01]  /*1de0*/  SEL R15, R19, RZ, !P2 ;  /* 0x000000ff130f7207 */ /* 0x000fe20005000000 */
[--C-:B------:R-:W-:Y:S01]  /*1df0*/  FFMA R10, R2, R10, R3.reuse ;  /* 0x0000000a020a7223 */ /* 0x100fe20000000003 */
[----:B------:R-:W-:Y:S01]  /*1e00*/  SEL R12, R16, RZ, !P2 ;  /* 0x000000ff100c7207 */ /* 0x000fe20005000000 */
[C-C-:B------:R-:W-:Y:S01]  /*1e10*/  FFMA R7, R2.reuse, R7, R3.reuse ;  /* 0x0000000702077223 */ /* 0x140fe20000000003 */
        /* <DEDUP_REMOVED lines=8> */
[----:B------:R-:W-:Y:S02]  /*1ea0*/  MOV R16, RZ ;  /* 0x000000ff00107202 */ /* 0x000fe40000000f00 */
[----:B------:R-:W-:Y:S01]  /*1eb0*/  CS2R R18, SRZ ;  /* 0x0000000000127805 */ /* 0x000fe2000001ff00 */
        /* <DEDUP_REMOVED lines=31> */
[----:B------:R0:W-:Y:S01]  /*20b0*/  @!P2 STG.E.128 desc[UR6][R22.64+0x2000], R12 ;  /* 0x0020000c1600a986 */ /* 0x0001e2000c101d06 */
[----:B------:R-:W-:Y:S01]  /*20c0*/  CS2R R18, SRZ ;  /* 0x0000000000127805 */ /* 0x000fe2000001ff00 */
[----:B------:R-:W1:Y:S02]  /*20d0*/  LDC.64 R6, c[0x0][0x250] ;  /* 0x00009400ff067b82 */ /* 0x000e640000000a00 */
[----:B------:R-:W2:Y:S04]  /*20e0*/  @!P2 LDG.E.EF.128 R8, desc[UR6][R20.64+0x3000] ;  /* 0x003000061408a981 */ /* 0x000ea8000c0e1d00 */
[----:B------:R-:W3:Y:S01]  /*20f0*/  @!P2 LDG.E.EF.128 R16, desc[UR6][R22.64+0x3000] ;  /* 0x003000061610a981 */ /* 0x000ee2000c0e1d00 */
[----:B-1----:R-:W-:Y:S01]  /*2100*/  IMAD.WIDE R6, R4, 0x4, R6 ;  /* 0x0000000404067825 */ /* 0x002fe200078e0206 */
[----:B--2---:R-:W-:-:S02]  /*2110*/  SEL R8, R8, RZ, !P2 ;  /* 0x000000ff08087207 */ /* 0x004fc40005000000 */
[----:B------:R-:W-:Y:S02]  /*2120*/  SEL R24, R9, RZ, !P2 ;  /* 0x000000ff09187207 */ /* 0x000fe40005000000 */
[----:B------:R-:W-:Y:S02]  /*2130*/  SEL R10, R10, RZ, !P2 ;  /* 0x000000ff0a0a7207 */ /* 0x000fe40005000000 */
[----:B------:R-:W-:Y:S01]  /*2140*/  SEL R26, R11, RZ, !P2 ;  /* 0x000000ff0b1a7207 */ /* 0x000fe20005000000 */
[C---:B------:R-:W-:Y:S01]  /*2150*/  FADD R9, -R5.reuse, R8 ;  /* 0x0000000805097221 */ /* 0x040fe20000000100 */
[C---:B------:R-:W-:Y:S01]  /*2160*/  FADD R11, -R5.reuse, R24 ;  /* 0x00000018050b7221 */ /* 0x040fe20000000100 */
[C---:B0-----:R-:W-:Y:S02]  /*2170*/  FADD R13, -R5.reuse, R10 ;  /* 0x0000000a050d7221 */ /* 0x041fe40000000100 */
[----:B------:R-:W-:Y:S01]  /*2180*/  FADD R5, -R5, R26 ;  /* 0x0000001a05057221 */ /* 0x000fe20000000100 */
[-C--:B------:R-:W-:Y:S01]  /*2190*/  FMUL R9, R9, R0.reuse ;  /* 0x0000000009097220 */ /* 0x080fe20000400000 */
[-C--:B------:R-:W-:Y:S01]  /*21a0*/  FMUL R8, R11, R0.reuse ;  /* 0x000000000b087220 */ /* 0x080fe20000400000 */
[-C--:B------:R-:W-:Y:S01]  /*21b0*/  FMUL R10, R13, R0.reuse ;  /* 0x000000000d0a7220 */ /* 0x080fe20000400000 */
[----:B------:R-:W-:Y:S01]  /*21c0*/  FMUL R12, R5, R0 ;  /* 0x00000000050c7220 */ /* 0x000fe20000400000 */
[----:B---3--:R-:W-:Y:S01]  /*21d0*/  SEL R16, R16, RZ, !P2 ;  /* 0x000000ff10107207 */ /* 0x008fe20005000000 */
[--C-:B------:R-:W-:Y:S01]  /*21e0*/  FFMA R9, R2, R9, R3.reuse ;  /* 0x0000000902097223 */ /* 0x100fe20000000003 */
[----:B------:R-:W-:Y:S01]  /*21f0*/  SEL R15, R18, RZ, !P2 ;  /* 0x000000ff120f7207 */ /* 0x000fe20005000000 */
[C-C-:B------:R-:W-:Y:S01]  /*2200*/  FFMA R5, R2.reuse, R8, R3.reuse ;  /* 0x0000000802057223 */ /* 0x140fe20000000003 */
[----:B------:R-:W-:Y:S01]  /*2210*/  SEL R14, R17, RZ, !P2 ;  /* 0x000000ff110e7207 */ /* 0x000fe20005000000 */
[C-C-:B------:R-:W-:Y:S01]  /*2220*/  FFMA R10, R2.reuse, R10, R3.reuse ;  /* 0x0000000a020a7223 */ /* 0x140fe20000000003 */
[----:B------:R-:W-:Y:S01]  /*2230*/  SEL R18, R19, RZ, !P2 ;  /* 0x000000ff13127207 */ /* 0x000fe20005000000 */
[----:B------:R-:W-:Y:S01]  /*2240*/  FFMA R11, R2, R12, R3 ;  /* 0x0000000c020b7223 */ /* 0x000fe20000000003 */
[----:B------:R-:W-:Y:S01]  /*2250*/  FADD R8, R16, R9 ;  /* 0x0000000910087221 */ /* 0x000fe20000000000 */
[----:B------:R-:W-:Y:S01]  /*2260*/  FADD R9, R14, R5 ;  /* 0x000000050e097221 */ /* 0x000fe20000000000 */
[----:B------:R-:W-:Y:S01]  /*2270*/  FADD R10, R15, R10 ;  /* 0x0000000a0f0a7221 */ /* 0x000fe20000000000 */
[----:B------:R-:W-:-:S05]  /*2280*/  FADD R11, R18, R11 ;  /* 0x0000000b120b7221 */ /* 0x000fca0000000000 */
[----:B------:R0:W-:Y:S02]  /*2290*/  @!P2 STG.E.128 desc[UR6][R22.64+0x3000], R8 ;  /* 0x003000081600a986 */ /* 0x0001e4000c101d06 */
[----:B0-----:R-:W-:Y:S05]  /*22a0*/  @!P0 EXIT ;  /* 0x000000000000894d */ /* 0x001fea0003800000 */
[----:B------:R-:W-:Y:S01]  /*22b0*/  STG.E desc[UR6][R6.64], R0 ;  /* 0x0000000006007986 */ /* 0x000fe2000c101906 */
[----:B------:R-:W-:Y:S05]  /*22c0*/  EXIT ;  /* 0x000000000000794d */ /* 0x000fea0003800000 */
.L_x_0:
[----:B------:R-:W-:-:S00]  /*22d0*/  BRA `(.L_x_0) ;  /* 0xfffffffc00fc7947 */ /* 0x000fc0000383ffff */
[----:B------:R-:W-:-:S00]  /*22e0*/  NOP ;  /* 0x0000000000007918 */ /* 0x000fc00000000000 */
        /* <DEDUP_REMOVED lines=9> */
.L_x_1:


//--------------------- .nv.global.init           --------------------------
	.section	.nv.global.init,"aw",@progbits
.nv.global.init:
	.type		_$_str,@object
	.size		_$_str,(.L_0 - _$_str)
_$_str:
        /*0000*/ 	.byte	0x5f, 0x5f, 0x43, 0x55, 0x44, 0x41, 0x5f, 0x46, 0x54, 0x5a, 0x00
.L_0:


//--------------------- .nv.shared.triton_red_fused__native_batch_norm_legit_functional_add_clone_convolution_54 --------------------------
	.section	.nv.shared.triton_red_fused__native_batch_norm_legit_functional_add_clone_convolution_54,"aw",@nobits
	.sectionflags	@""
	.align	16
	.zero		1024


//--------------------- .nv.constant0.triton_red_fused__native_batch_norm_legit_functional_add_clone_convolution_54 --------------------------
	.section	.nv.constant0.triton_red_fused__native_batch_norm_legit_functional_add_clone_convolution_54,"a",@progbits
	.sectionflags	@""
	.align	4
.nv.constant0.triton_red_fused__native_batch_norm_legit_functional_add_clone_convolution_54:
	.zero		608
